//
// Generated by NVIDIA NVVM Compiler
//
// Compiler Build ID: CL-36424714
// Cuda compilation tools, release 13.0, V13.0.88
// Based on NVVM 20.0.0
//

.version 9.0
.target sm_100
.address_size 64

	// .globl	_Z11cool_kernelidPKdPdi
.func  (.param .b64 func_retval0) __internal_accurate_pow
(
	.param .b64 __internal_accurate_pow_param_0,
	.param .b64 __internal_accurate_pow_param_1
)
;

.visible .entry _Z11cool_kernelidPKdPdi(
	.param .u32 _Z11cool_kernelidPKdPdi_param_0,
	.param .f64 _Z11cool_kernelidPKdPdi_param_1,
	.param .u64 .ptr .align 1 _Z11cool_kernelidPKdPdi_param_2,
	.param .u64 .ptr .align 1 _Z11cool_kernelidPKdPdi_param_3,
	.param .u32 _Z11cool_kernelidPKdPdi_param_4
)
{
	.reg .pred 	%p<107>;
	.reg .b32 	%r<263>;
	.reg .b32 	%f<17>;
	.reg .b64 	%rd<10>;
	.reg .b64 	%fd<499>;

	ld.param.u32 	%r51, [_Z11cool_kernelidPKdPdi_param_0];
	ld.param.u64 	%rd1, [_Z11cool_kernelidPKdPdi_param_2];
	mov.u32 	%r52, %ctaid.x;
	mov.u32 	%r53, %ntid.x;
	mov.u32 	%r54, %tid.x;
	mad.lo.s32 	%r1, %r52, %r53, %r54;
	setp.ge.s32 	%p1, %r1, %r51;
	@%p1 bra 	$L__BB0_87;
	cvta.to.global.u64 	%rd3, %rd1;
	mul.wide.s32 	%rd4, %r1, 8;
	add.s64 	%rd5, %rd3, %rd4;
	ld.global.nc.f64 	%fd494, [%rd5];
	sqrt.rn.f64 	%fd2, %fd494;
	rcp.rn.f64 	%fd3, %fd2;
	div.rn.f64 	%fd4, %fd494, 0d408F400000000000;
	{
	.reg .b32 %temp; 
	mov.b64 	{%temp, %r2}, %fd4;
	}
	mov.f64 	%fd139, 0dBFC999999999999A;
	{
	.reg .b32 %temp; 
	mov.b64 	{%temp, %r3}, %fd139;
	}
	and.b32  	%r4, %r3, 2146435072;
	abs.f64 	%fd5, %fd4;
	setp.neu.f64 	%p2, %fd4, 0d0000000000000000;
	@%p2 bra 	$L__BB0_3;
	setp.eq.s32 	%p4, %r4, 1126170624;
	selp.b32 	%r55, %r2, 0, %p4;
	setp.lt.s32 	%p5, %r3, 0;
	or.b32  	%r56, %r55, 2146435072;
	selp.b32 	%r57, %r56, %r55, %p5;
	mov.b32 	%r58, 0;
	mov.b64 	%fd469, {%r58, %r57};
	bra.uni 	$L__BB0_4;
$L__BB0_3:
	setp.lt.s32 	%p3, %r2, 0;
	{ // callseq 0, 0
	.param .b64 param0;
	st.param.f64 	[param0], %fd5;
	.param .b64 param1;
	st.param.f64 	[param1], 0dBFC999999999999A;
	.param .b64 retval0;
	call.uni (retval0), 
	__internal_accurate_pow, 
	(
	param0, 
	param1
	);
	ld.param.f64 	%fd140, [retval0];
	} // callseq 0
	selp.f64 	%fd469, 0dFFF8000000000000, %fd140, %p3;
$L__BB0_4:
	add.f64 	%fd142, %fd4, 0dBFC999999999999A;
	{
	.reg .b32 %temp; 
	mov.b64 	{%temp, %r59}, %fd142;
	}
	and.b32  	%r60, %r59, 2146435072;
	setp.ne.s32 	%p6, %r60, 2146435072;
	@%p6 bra 	$L__BB0_9;
	setp.num.f64 	%p7, %fd4, %fd4;
	@%p7 bra 	$L__BB0_7;
	mov.f64 	%fd143, 0dBFC999999999999A;
	add.rn.f64 	%fd469, %fd4, %fd143;
	bra.uni 	$L__BB0_9;
$L__BB0_7:
	setp.neu.f64 	%p8, %fd5, 0d7FF0000000000000;
	@%p8 bra 	$L__BB0_9;
	setp.lt.s32 	%p9, %r2, 0;
	setp.eq.s32 	%p10, %r4, 1126170624;
	setp.lt.s32 	%p11, %r3, 0;
	selp.b32 	%r62, 0, 2146435072, %p11;
	and.b32  	%r63, %r3, 2147483647;
	setp.ne.s32 	%p12, %r63, 1071644672;
	or.b32  	%r64, %r62, -2147483648;
	selp.b32 	%r65, %r64, %r62, %p12;
	selp.b32 	%r66, %r65, %r62, %p10;
	selp.b32 	%r67, %r66, %r62, %p9;
	mov.b32 	%r68, 0;
	mov.b64 	%fd469, {%r68, %r67};
$L__BB0_9:
	setp.eq.f64 	%p13, %fd4, 0d3FF0000000000000;
	selp.f64 	%fd12, 0d3FF0000000000000, %fd469, %p13;
	div.rn.f64 	%fd13, %fd494, 0d412E848000000000;
	{
	.reg .b32 %temp; 
	mov.b64 	{%temp, %r5}, %fd13;
	}
	mov.f64 	%fd144, 0d3FE6666666666666;
	{
	.reg .b32 %temp; 
	mov.b64 	{%temp, %r6}, %fd144;
	}
	and.b32  	%r7, %r6, 2146435072;
	abs.f64 	%fd14, %fd13;
	setp.neu.f64 	%p14, %fd13, 0d0000000000000000;
	@%p14 bra 	$L__BB0_11;
	setp.eq.s32 	%p16, %r7, 1126170624;
	selp.b32 	%r69, %r5, 0, %p16;
	setp.lt.s32 	%p17, %r6, 0;
	or.b32  	%r70, %r69, 2146435072;
	selp.b32 	%r71, %r70, %r69, %p17;
	mov.b32 	%r72, 0;
	mov.b64 	%fd471, {%r72, %r71};
	bra.uni 	$L__BB0_12;
$L__BB0_11:
	setp.lt.s32 	%p15, %r5, 0;
	{ // callseq 1, 0
	.param .b64 param0;
	st.param.f64 	[param0], %fd14;
	.param .b64 param1;
	st.param.f64 	[param1], 0d3FE6666666666666;
	.param .b64 retval0;
	call.uni (retval0), 
	__internal_accurate_pow, 
	(
	param0, 
	param1
	);
	ld.param.f64 	%fd145, [retval0];
	} // callseq 1
	selp.f64 	%fd471, 0dFFF8000000000000, %fd145, %p15;
$L__BB0_12:
	add.f64 	%fd147, %fd13, 0d3FE6666666666666;
	{
	.reg .b32 %temp; 
	mov.b64 	{%temp, %r73}, %fd147;
	}
	and.b32  	%r74, %r73, 2146435072;
	setp.ne.s32 	%p18, %r74, 2146435072;
	@%p18 bra 	$L__BB0_17;
	setp.num.f64 	%p19, %fd13, %fd13;
	@%p19 bra 	$L__BB0_15;
	mov.f64 	%fd148, 0d3FE6666666666666;
	add.rn.f64 	%fd471, %fd13, %fd148;
	bra.uni 	$L__BB0_17;
$L__BB0_15:
	setp.neu.f64 	%p20, %fd14, 0d7FF0000000000000;
	@%p20 bra 	$L__BB0_17;
	setp.lt.s32 	%p21, %r5, 0;
	setp.eq.s32 	%p22, %r7, 1126170624;
	setp.lt.s32 	%p23, %r6, 0;
	selp.b32 	%r76, 0, 2146435072, %p23;
	and.b32  	%r77, %r6, 2147483647;
	setp.ne.s32 	%p24, %r77, 1071644672;
	or.b32  	%r78, %r76, -2147483648;
	selp.b32 	%r79, %r78, %r76, %p24;
	selp.b32 	%r80, %r79, %r76, %p22;
	selp.b32 	%r81, %r80, %r76, %p21;
	mov.b32 	%r82, 0;
	mov.b64 	%fd471, {%r82, %r81};
$L__BB0_17:
	setp.eq.f64 	%p25, %fd13, 0d3FF0000000000000;
	add.f64 	%fd149, %fd471, 0d3FF0000000000000;
	rcp.rn.f64 	%fd150, %fd149;
	selp.f64 	%fd21, 0d3FE0000000000000, %fd150, %p25;
	mul.f64 	%fd151, %fd3, 0d3DD716F9798C4336;
	mul.f64 	%fd152, %fd151, %fd12;
	mul.f64 	%fd22, %fd152, %fd21;
	{
	.reg .b32 %temp; 
	mov.b64 	{%temp, %r259}, %fd494;
	}
	mov.f64 	%fd153, 0dBFE45460AA64C2F8;
	{
	.reg .b32 %temp; 
	mov.b64 	{%temp, %r9}, %fd153;
	}
	and.b32  	%r10, %r9, 2146435072;
	abs.f64 	%fd23, %fd494;
	setp.neu.f64 	%p26, %fd494, 0d0000000000000000;
	@%p26 bra 	$L__BB0_19;
	setp.eq.s32 	%p28, %r10, 1124073472;
	selp.b32 	%r83, %r259, 0, %p28;
	setp.lt.s32 	%p29, %r9, 0;
	or.b32  	%r84, %r83, 2146435072;
	selp.b32 	%r85, %r84, %r83, %p29;
	mov.b32 	%r86, 0;
	mov.b64 	%fd473, {%r86, %r85};
	bra.uni 	$L__BB0_20;
$L__BB0_19:
	setp.lt.s32 	%p27, %r259, 0;
	{ // callseq 2, 0
	.param .b64 param0;
	st.param.f64 	[param0], %fd23;
	.param .b64 param1;
	st.param.f64 	[param1], 0dBFE45460AA64C2F8;
	.param .b64 retval0;
	call.uni (retval0), 
	__internal_accurate_pow, 
	(
	param0, 
	param1
	);
	ld.param.f64 	%fd154, [retval0];
	} // callseq 2
	selp.f64 	%fd473, 0dFFF8000000000000, %fd154, %p27;
$L__BB0_20:
	add.f64 	%fd156, %fd494, 0dBFE45460AA64C2F8;
	{
	.reg .b32 %temp; 
	mov.b64 	{%temp, %r87}, %fd156;
	}
	and.b32  	%r88, %r87, 2146435072;
	setp.ne.s32 	%p30, %r88, 2146435072;
	@%p30 bra 	$L__BB0_25;
	setp.num.f64 	%p31, %fd494, %fd494;
	@%p31 bra 	$L__BB0_23;
	mov.f64 	%fd157, 0dBFE45460AA64C2F8;
	add.rn.f64 	%fd473, %fd494, %fd157;
	bra.uni 	$L__BB0_25;
$L__BB0_23:
	setp.neu.f64 	%p32, %fd23, 0d7FF0000000000000;
	@%p32 bra 	$L__BB0_25;
	setp.lt.s32 	%p33, %r259, 0;
	setp.eq.s32 	%p34, %r10, 1124073472;
	setp.lt.s32 	%p35, %r9, 0;
	selp.b32 	%r90, 0, 2146435072, %p35;
	and.b32  	%r91, %r9, 2147483647;
	setp.ne.s32 	%p36, %r91, 1071644672;
	or.b32  	%r92, %r90, -2147483648;
	selp.b32 	%r93, %r92, %r90, %p36;
	selp.b32 	%r94, %r93, %r90, %p34;
	selp.b32 	%r95, %r94, %r90, %p33;
	mov.b32 	%r96, 0;
	mov.b64 	%fd473, {%r96, %r95};
$L__BB0_25:
	setp.neu.f64 	%p37, %fd494, 0d0000000000000000;
	setp.eq.f64 	%p38, %fd494, 0d3FF0000000000000;
	mul.f64 	%fd158, %fd473, 0d3DE49DA7E361CE4C;
	selp.f64 	%fd30, 0d3DE49DA7E361CE4C, %fd158, %p38;
	mov.f64 	%fd159, 0dBFF8000000000000;
	{
	.reg .b32 %temp; 
	mov.b64 	{%temp, %r11}, %fd159;
	}
	and.b32  	%r12, %r11, 2146435072;
	@%p37 bra 	$L__BB0_27;
	setp.eq.s32 	%p40, %r12, 1073741824;
	selp.b32 	%r97, %r259, 0, %p40;
	setp.lt.s32 	%p41, %r11, 0;
	or.b32  	%r98, %r97, 2146435072;
	selp.b32 	%r99, %r98, %r97, %p41;
	mov.b32 	%r100, 0;
	mov.b64 	%fd475, {%r100, %r99};
	bra.uni 	$L__BB0_28;
$L__BB0_27:
	setp.lt.s32 	%p39, %r259, 0;
	{ // callseq 3, 0
	.param .b64 param0;
	st.param.f64 	[param0], %fd23;
	.param .b64 param1;
	st.param.f64 	[param1], 0dBFF8000000000000;
	.param .b64 retval0;
	call.uni (retval0), 
	__internal_accurate_pow, 
	(
	param0, 
	param1
	);
	ld.param.f64 	%fd160, [retval0];
	} // callseq 3
	selp.f64 	%fd475, 0dFFF8000000000000, %fd160, %p39;
$L__BB0_28:
	add.f64 	%fd162, %fd494, 0dBFF8000000000000;
	{
	.reg .b32 %temp; 
	mov.b64 	{%temp, %r101}, %fd162;
	}
	and.b32  	%r102, %r101, 2146435072;
	setp.ne.s32 	%p42, %r102, 2146435072;
	@%p42 bra 	$L__BB0_33;
	setp.num.f64 	%p43, %fd494, %fd494;
	@%p43 bra 	$L__BB0_31;
	mov.f64 	%fd163, 0dBFF8000000000000;
	add.rn.f64 	%fd475, %fd494, %fd163;
	bra.uni 	$L__BB0_33;
$L__BB0_31:
	setp.neu.f64 	%p44, %fd23, 0d7FF0000000000000;
	@%p44 bra 	$L__BB0_33;
	setp.eq.s32 	%p45, %r12, 1073741824;
	setp.lt.s32 	%p46, %r259, 0;
	setp.lt.s32 	%p47, %r11, 0;
	selp.b32 	%r104, 0, 2146435072, %p47;
	and.b32  	%r105, %r11, 2147483647;
	setp.ne.s32 	%p48, %r105, 1071644672;
	or.b32  	%r106, %r104, -2147483648;
	selp.b32 	%r107, %r106, %r104, %p48;
	selp.b32 	%r108, %r107, %r104, %p45;
	selp.b32 	%r109, %r108, %r104, %p46;
	mov.b32 	%r110, 0;
	mov.b64 	%fd475, {%r110, %r109};
$L__BB0_33:
	setp.eq.f64 	%p49, %fd494, 0d3FF0000000000000;
	selp.f64 	%fd37, 0d3FF0000000000000, %fd475, %p49;
	mov.f64 	%fd164, 0dC11CAFC000000000;
	div.rn.f64 	%fd38, %fd164, %fd494;
	fma.rn.f64 	%fd165, %fd38, 0d3FF71547652B82FE, 0d4338000000000000;
	{
	.reg .b32 %temp; 
	mov.b64 	{%r13, %temp}, %fd165;
	}
	mov.f64 	%fd166, 0dC338000000000000;
	add.rn.f64 	%fd167, %fd165, %fd166;
	fma.rn.f64 	%fd168, %fd167, 0dBFE62E42FEFA39EF, %fd38;
	fma.rn.f64 	%fd169, %fd167, 0dBC7ABC9E3B39803F, %fd168;
	fma.rn.f64 	%fd170, %fd169, 0d3E5ADE1569CE2BDF, 0d3E928AF3FCA213EA;
	fma.rn.f64 	%fd171, %fd170, %fd169, 0d3EC71DEE62401315;
	fma.rn.f64 	%fd172, %fd171, %fd169, 0d3EFA01997C89EB71;
	fma.rn.f64 	%fd173, %fd172, %fd169, 0d3F2A01A014761F65;
	fma.rn.f64 	%fd174, %fd173, %fd169, 0d3F56C16C1852B7AF;
	fma.rn.f64 	%fd175, %fd174, %fd169, 0d3F81111111122322;
	fma.rn.f64 	%fd176, %fd175, %fd169, 0d3FA55555555502A1;
	fma.rn.f64 	%fd177, %fd176, %fd169, 0d3FC5555555555511;
	fma.rn.f64 	%fd178, %fd177, %fd169, 0d3FE000000000000B;
	fma.rn.f64 	%fd179, %fd178, %fd169, 0d3FF0000000000000;
	fma.rn.f64 	%fd180, %fd179, %fd169, 0d3FF0000000000000;
	{
	.reg .b32 %temp; 
	mov.b64 	{%r14, %temp}, %fd180;
	}
	{
	.reg .b32 %temp; 
	mov.b64 	{%temp, %r15}, %fd180;
	}
	shl.b32 	%r111, %r13, 20;
	add.s32 	%r112, %r111, %r15;
	mov.b64 	%fd476, {%r14, %r112};
	{
	.reg .b32 %temp; 
	mov.b64 	{%temp, %r113}, %fd38;
	}
	mov.b32 	%f9, %r113;
	abs.f32 	%f1, %f9;
	setp.lt.f32 	%p50, %f1, 0f4086232B;
	@%p50 bra 	$L__BB0_36;
	setp.lt.f64 	%p51, %fd38, 0d0000000000000000;
	add.f64 	%fd181, %fd38, 0d7FF0000000000000;
	selp.f64 	%fd476, 0d0000000000000000, %fd181, %p51;
	setp.geu.f32 	%p52, %f1, 0f40874800;
	@%p52 bra 	$L__BB0_36;
	shr.u32 	%r114, %r13, 31;
	add.s32 	%r115, %r13, %r114;
	shr.s32 	%r116, %r115, 1;
	shl.b32 	%r117, %r116, 20;
	add.s32 	%r118, %r15, %r117;
	mov.b64 	%fd182, {%r14, %r118};
	sub.s32 	%r119, %r13, %r116;
	shl.b32 	%r120, %r119, 20;
	add.s32 	%r121, %r120, 1072693248;
	mov.b32 	%r122, 0;
	mov.b64 	%fd183, {%r122, %r121};
	mul.f64 	%fd476, %fd183, %fd182;
$L__BB0_36:
	mov.f64 	%fd184, 0dC0F6F30000000000;
	div.rn.f64 	%fd43, %fd184, %fd494;
	fma.rn.f64 	%fd185, %fd43, 0d3FF71547652B82FE, 0d4338000000000000;
	{
	.reg .b32 %temp; 
	mov.b64 	{%r16, %temp}, %fd185;
	}
	mov.f64 	%fd186, 0dC338000000000000;
	add.rn.f64 	%fd187, %fd185, %fd186;
	fma.rn.f64 	%fd188, %fd187, 0dBFE62E42FEFA39EF, %fd43;
	fma.rn.f64 	%fd189, %fd187, 0dBC7ABC9E3B39803F, %fd188;
	fma.rn.f64 	%fd190, %fd189, 0d3E5ADE1569CE2BDF, 0d3E928AF3FCA213EA;
	fma.rn.f64 	%fd191, %fd190, %fd189, 0d3EC71DEE62401315;
	fma.rn.f64 	%fd192, %fd191, %fd189, 0d3EFA01997C89EB71;
	fma.rn.f64 	%fd193, %fd192, %fd189, 0d3F2A01A014761F65;
	fma.rn.f64 	%fd194, %fd193, %fd189, 0d3F56C16C1852B7AF;
	fma.rn.f64 	%fd195, %fd194, %fd189, 0d3F81111111122322;
	fma.rn.f64 	%fd196, %fd195, %fd189, 0d3FA55555555502A1;
	fma.rn.f64 	%fd197, %fd196, %fd189, 0d3FC5555555555511;
	fma.rn.f64 	%fd198, %fd197, %fd189, 0d3FE000000000000B;
	fma.rn.f64 	%fd199, %fd198, %fd189, 0d3FF0000000000000;
	fma.rn.f64 	%fd200, %fd199, %fd189, 0d3FF0000000000000;
	{
	.reg .b32 %temp; 
	mov.b64 	{%r17, %temp}, %fd200;
	}
	{
	.reg .b32 %temp; 
	mov.b64 	{%temp, %r18}, %fd200;
	}
	shl.b32 	%r123, %r16, 20;
	add.s32 	%r124, %r123, %r18;
	mov.b64 	%fd477, {%r17, %r124};
	{
	.reg .b32 %temp; 
	mov.b64 	{%temp, %r125}, %fd43;
	}
	mov.b32 	%f10, %r125;
	abs.f32 	%f2, %f10;
	setp.lt.f32 	%p53, %f2, 0f4086232B;
	@%p53 bra 	$L__BB0_39;
	setp.lt.f64 	%p54, %fd43, 0d0000000000000000;
	add.f64 	%fd201, %fd43, 0d7FF0000000000000;
	selp.f64 	%fd477, 0d0000000000000000, %fd201, %p54;
	setp.geu.f32 	%p55, %f2, 0f40874800;
	@%p55 bra 	$L__BB0_39;
	shr.u32 	%r126, %r16, 31;
	add.s32 	%r127, %r16, %r126;
	shr.s32 	%r128, %r127, 1;
	shl.b32 	%r129, %r128, 20;
	add.s32 	%r130, %r18, %r129;
	mov.b64 	%fd202, {%r17, %r130};
	sub.s32 	%r131, %r16, %r128;
	shl.b32 	%r132, %r131, 20;
	add.s32 	%r133, %r132, 1072693248;
	mov.b32 	%r134, 0;
	mov.b64 	%fd203, {%r134, %r133};
	mul.f64 	%fd477, %fd203, %fd202;
$L__BB0_39:
	fma.rn.f64 	%fd48, %fd477, 0d3FD3333333333333, 0d3FF0000000000000;
	mul.f64 	%fd204, %fd3, 0d3DF716F9798C4336;
	mul.f64 	%fd205, %fd204, %fd12;
	mul.f64 	%fd49, %fd205, %fd21;
	mov.f64 	%fd206, 0dC1034388CCCCCCCD;
	div.rn.f64 	%fd50, %fd206, %fd494;
	fma.rn.f64 	%fd207, %fd50, 0d3FF71547652B82FE, 0d4338000000000000;
	{
	.reg .b32 %temp; 
	mov.b64 	{%r19, %temp}, %fd207;
	}
	mov.f64 	%fd208, 0dC338000000000000;
	add.rn.f64 	%fd209, %fd207, %fd208;
	fma.rn.f64 	%fd210, %fd209, 0dBFE62E42FEFA39EF, %fd50;
	fma.rn.f64 	%fd211, %fd209, 0dBC7ABC9E3B39803F, %fd210;
	fma.rn.f64 	%fd212, %fd211, 0d3E5ADE1569CE2BDF, 0d3E928AF3FCA213EA;
	fma.rn.f64 	%fd213, %fd212, %fd211, 0d3EC71DEE62401315;
	fma.rn.f64 	%fd214, %fd213, %fd211, 0d3EFA01997C89EB71;
	fma.rn.f64 	%fd215, %fd214, %fd211, 0d3F2A01A014761F65;
	fma.rn.f64 	%fd216, %fd215, %fd211, 0d3F56C16C1852B7AF;
	fma.rn.f64 	%fd217, %fd216, %fd211, 0d3F81111111122322;
	fma.rn.f64 	%fd218, %fd217, %fd211, 0d3FA55555555502A1;
	fma.rn.f64 	%fd219, %fd218, %fd211, 0d3FC5555555555511;
	fma.rn.f64 	%fd220, %fd219, %fd211, 0d3FE000000000000B;
	fma.rn.f64 	%fd221, %fd220, %fd211, 0d3FF0000000000000;
	fma.rn.f64 	%fd222, %fd221, %fd211, 0d3FF0000000000000;
	{
	.reg .b32 %temp; 
	mov.b64 	{%r20, %temp}, %fd222;
	}
	{
	.reg .b32 %temp; 
	mov.b64 	{%temp, %r21}, %fd222;
	}
	shl.b32 	%r135, %r19, 20;
	add.s32 	%r136, %r135, %r21;
	mov.b64 	%fd478, {%r20, %r136};
	{
	.reg .b32 %temp; 
	mov.b64 	{%temp, %r137}, %fd50;
	}
	mov.b32 	%f11, %r137;
	abs.f32 	%f3, %f11;
	setp.lt.f32 	%p56, %f3, 0f4086232B;
	@%p56 bra 	$L__BB0_42;
	setp.lt.f64 	%p57, %fd50, 0d0000000000000000;
	add.f64 	%fd223, %fd50, 0d7FF0000000000000;
	selp.f64 	%fd478, 0d0000000000000000, %fd223, %p57;
	setp.geu.f32 	%p58, %f3, 0f40874800;
	@%p58 bra 	$L__BB0_42;
	shr.u32 	%r138, %r19, 31;
	add.s32 	%r139, %r19, %r138;
	shr.s32 	%r140, %r139, 1;
	shl.b32 	%r141, %r140, 20;
	add.s32 	%r142, %r21, %r141;
	mov.b64 	%fd224, {%r20, %r142};
	sub.s32 	%r143, %r19, %r140;
	shl.b32 	%r144, %r143, 20;
	add.s32 	%r145, %r144, 1072693248;
	mov.b32 	%r146, 0;
	mov.b64 	%fd225, {%r146, %r145};
	mul.f64 	%fd478, %fd225, %fd224;
$L__BB0_42:
	mul.f64 	%fd226, %fd2, 0d3DD014925013F7F4;
	mul.f64 	%fd227, %fd226, %fd478;
	div.rn.f64 	%fd228, %fd494, 0d40F86A0000000000;
	sqrt.rn.f64 	%fd229, %fd228;
	add.f64 	%fd230, %fd229, 0d3FF0000000000000;
	rcp.rn.f64 	%fd55, %fd230;
	mul.f64 	%fd56, %fd55, %fd227;
	mov.f64 	%fd231, 0dC1116A5D9999999A;
	div.rn.f64 	%fd57, %fd231, %fd494;
	fma.rn.f64 	%fd232, %fd57, 0d3FF71547652B82FE, 0d4338000000000000;
	{
	.reg .b32 %temp; 
	mov.b64 	{%r22, %temp}, %fd232;
	}
	mov.f64 	%fd233, 0dC338000000000000;
	add.rn.f64 	%fd234, %fd232, %fd233;
	fma.rn.f64 	%fd235, %fd234, 0dBFE62E42FEFA39EF, %fd57;
	fma.rn.f64 	%fd236, %fd234, 0dBC7ABC9E3B39803F, %fd235;
	fma.rn.f64 	%fd237, %fd236, 0d3E5ADE1569CE2BDF, 0d3E928AF3FCA213EA;
	fma.rn.f64 	%fd238, %fd237, %fd236, 0d3EC71DEE62401315;
	fma.rn.f64 	%fd239, %fd238, %fd236, 0d3EFA01997C89EB71;
	fma.rn.f64 	%fd240, %fd239, %fd236, 0d3F2A01A014761F65;
	fma.rn.f64 	%fd241, %fd240, %fd236, 0d3F56C16C1852B7AF;
	fma.rn.f64 	%fd242, %fd241, %fd236, 0d3F81111111122322;
	fma.rn.f64 	%fd243, %fd242, %fd236, 0d3FA55555555502A1;
	fma.rn.f64 	%fd244, %fd243, %fd236, 0d3FC5555555555511;
	fma.rn.f64 	%fd245, %fd244, %fd236, 0d3FE000000000000B;
	fma.rn.f64 	%fd246, %fd245, %fd236, 0d3FF0000000000000;
	fma.rn.f64 	%fd247, %fd246, %fd236, 0d3FF0000000000000;
	{
	.reg .b32 %temp; 
	mov.b64 	{%r23, %temp}, %fd247;
	}
	{
	.reg .b32 %temp; 
	mov.b64 	{%temp, %r24}, %fd247;
	}
	shl.b32 	%r147, %r22, 20;
	add.s32 	%r148, %r147, %r24;
	mov.b64 	%fd479, {%r23, %r148};
	{
	.reg .b32 %temp; 
	mov.b64 	{%temp, %r149}, %fd57;
	}
	mov.b32 	%f12, %r149;
	abs.f32 	%f4, %f12;
	setp.lt.f32 	%p59, %f4, 0f4086232B;
	@%p59 bra 	$L__BB0_45;
	setp.lt.f64 	%p60, %fd57, 0d0000000000000000;
	add.f64 	%fd248, %fd57, 0d7FF0000000000000;
	selp.f64 	%fd479, 0d0000000000000000, %fd248, %p60;
	setp.geu.f32 	%p61, %f4, 0f40874800;
	@%p61 bra 	$L__BB0_45;
	shr.u32 	%r150, %r22, 31;
	add.s32 	%r151, %r22, %r150;
	shr.s32 	%r152, %r151, 1;
	shl.b32 	%r153, %r152, 20;
	add.s32 	%r154, %r24, %r153;
	mov.b64 	%fd249, {%r23, %r154};
	sub.s32 	%r155, %r22, %r152;
	shl.b32 	%r156, %r155, 20;
	add.s32 	%r157, %r156, 1072693248;
	mov.b32 	%r158, 0;
	mov.b64 	%fd250, {%r158, %r157};
	mul.f64 	%fd479, %fd250, %fd249;
$L__BB0_45:
	mul.f64 	%fd251, %fd2, 0d3DBA2B1ABCF44C2D;
	mul.f64 	%fd252, %fd251, %fd479;
	mul.f64 	%fd62, %fd55, %fd252;
	mov.f64 	%fd253, 0dC12345B600000000;
	div.rn.f64 	%fd63, %fd253, %fd494;
	fma.rn.f64 	%fd254, %fd63, 0d3FF71547652B82FE, 0d4338000000000000;
	{
	.reg .b32 %temp; 
	mov.b64 	{%r25, %temp}, %fd254;
	}
	mov.f64 	%fd255, 0dC338000000000000;
	add.rn.f64 	%fd256, %fd254, %fd255;
	fma.rn.f64 	%fd257, %fd256, 0dBFE62E42FEFA39EF, %fd63;
	fma.rn.f64 	%fd258, %fd256, 0dBC7ABC9E3B39803F, %fd257;
	fma.rn.f64 	%fd259, %fd258, 0d3E5ADE1569CE2BDF, 0d3E928AF3FCA213EA;
	fma.rn.f64 	%fd260, %fd259, %fd258, 0d3EC71DEE62401315;
	fma.rn.f64 	%fd261, %fd260, %fd258, 0d3EFA01997C89EB71;
	fma.rn.f64 	%fd262, %fd261, %fd258, 0d3F2A01A014761F65;
	fma.rn.f64 	%fd263, %fd262, %fd258, 0d3F56C16C1852B7AF;
	fma.rn.f64 	%fd264, %fd263, %fd258, 0d3F81111111122322;
	fma.rn.f64 	%fd265, %fd264, %fd258, 0d3FA55555555502A1;
	fma.rn.f64 	%fd266, %fd265, %fd258, 0d3FC5555555555511;
	fma.rn.f64 	%fd267, %fd266, %fd258, 0d3FE000000000000B;
	fma.rn.f64 	%fd268, %fd267, %fd258, 0d3FF0000000000000;
	fma.rn.f64 	%fd269, %fd268, %fd258, 0d3FF0000000000000;
	{
	.reg .b32 %temp; 
	mov.b64 	{%r26, %temp}, %fd269;
	}
	{
	.reg .b32 %temp; 
	mov.b64 	{%temp, %r27}, %fd269;
	}
	shl.b32 	%r159, %r25, 20;
	add.s32 	%r160, %r159, %r27;
	mov.b64 	%fd480, {%r26, %r160};
	{
	.reg .b32 %temp; 
	mov.b64 	{%temp, %r161}, %fd63;
	}
	mov.b32 	%f13, %r161;
	abs.f32 	%f5, %f13;
	setp.lt.f32 	%p62, %f5, 0f4086232B;
	@%p62 bra 	$L__BB0_48;
	setp.lt.f64 	%p63, %fd63, 0d0000000000000000;
	add.f64 	%fd270, %fd63, 0d7FF0000000000000;
	selp.f64 	%fd480, 0d0000000000000000, %fd270, %p63;
	setp.geu.f32 	%p64, %f5, 0f40874800;
	@%p64 bra 	$L__BB0_48;
	shr.u32 	%r162, %r25, 31;
	add.s32 	%r163, %r25, %r162;
	shr.s32 	%r164, %r163, 1;
	shl.b32 	%r165, %r164, 20;
	add.s32 	%r166, %r27, %r165;
	mov.b64 	%fd271, {%r26, %r166};
	sub.s32 	%r167, %r25, %r164;
	shl.b32 	%r168, %r167, 20;
	add.s32 	%r169, %r168, 1072693248;
	mov.b32 	%r170, 0;
	mov.b64 	%fd272, {%r170, %r169};
	mul.f64 	%fd480, %fd272, %fd271;
$L__BB0_48:
	ld.param.u32 	%r256, [_Z11cool_kernelidPKdPdi_param_4];
	mul.f64 	%fd273, %fd2, 0d3D98FB1C895ACC60;
	mul.f64 	%fd274, %fd273, %fd480;
	mul.f64 	%fd68, %fd55, %fd274;
	setp.eq.s32 	%p65, %r256, 0;
	@%p65 bra 	$L__BB0_88;
	ld.param.f64 	%fd481, [_Z11cool_kernelidPKdPdi_param_1];
	mul.f64 	%fd69, %fd481, %fd22;
	add.f64 	%fd70, %fd22, %fd56;
	mul.f64 	%fd275, %fd37, 0d3F5F212D77318FC5;
	mul.f64 	%fd276, %fd275, %fd476;
	fma.rn.f64 	%fd71, %fd276, %fd48, %fd30;
	mov.b32 	%r258, 0;
$L__BB0_50:
	ld.param.f64 	%fd466, [_Z11cool_kernelidPKdPdi_param_1];
	mov.f64 	%fd277, 0d3D5681EC627A63C3;
	div.rn.f64 	%fd278, %fd277, %fd481;
	add.f64 	%fd279, %fd70, %fd278;
	div.rn.f64 	%fd482, %fd69, %fd279;
	sub.f64 	%fd483, %fd466, %fd482;
	mov.f64 	%fd280, 0d3D56070776710975;
	div.rn.f64 	%fd281, %fd280, %fd481;
	mul.f64 	%fd282, %fd2, 0d3DBA2B1ABCF44C2D;
	mul.f64 	%fd283, %fd282, %fd479;
	fma.rn.f64 	%fd75, %fd55, %fd283, %fd281;
	div.rn.f64 	%fd284, %fd71, %fd75;
	add.f64 	%fd285, %fd284, 0d3FF0000000000000;
	mov.f64 	%fd286, 0d3D16943366BC88F2;
	div.rn.f64 	%fd287, %fd286, %fd481;
	mul.f64 	%fd288, %fd2, 0d3D98FB1C895ACC60;
	mul.f64 	%fd289, %fd288, %fd480;
	fma.rn.f64 	%fd290, %fd55, %fd289, %fd287;
	div.rn.f64 	%fd291, %fd290, %fd49;
	add.f64 	%fd292, %fd291, %fd285;
	mul.f64 	%fd293, %fd466, 0d3FB435E50D79435E;
	div.rn.f64 	%fd485, %fd293, %fd292;
	mul.f64 	%fd294, %fd290, %fd485;
	div.rn.f64 	%fd486, %fd294, %fd49;
	add.f64 	%fd295, %fd483, %fd485;
	fma.rn.f64 	%fd487, %fd486, 0d4000000000000000, %fd295;
	sub.f64 	%fd296, %fd481, %fd487;
	abs.f64 	%fd297, %fd296;
	setp.geu.f64 	%p66, %fd297, 0d3EB0C6F7A0B5ED8D;
	add.s32 	%r29, %r258, 1;
	setp.lt.u32 	%p67, %r258, 19;
	and.pred  	%p68, %p66, %p67;
	mov.u32 	%r258, %r29;
	mov.f64 	%fd481, %fd487;
	@%p68 bra 	$L__BB0_50;
	mul.f64 	%fd298, %fd71, %fd485;
	div.rn.f64 	%fd484, %fd298, %fd75;
$L__BB0_52:
	mov.f64 	%fd314, 0dC0FCE4C000000000;
	div.rn.f64 	%fd92, %fd314, %fd494;
	fma.rn.f64 	%fd315, %fd92, 0d3FF71547652B82FE, 0d4338000000000000;
	{
	.reg .b32 %temp; 
	mov.b64 	{%r30, %temp}, %fd315;
	}
	mov.f64 	%fd316, 0dC338000000000000;
	add.rn.f64 	%fd317, %fd315, %fd316;
	fma.rn.f64 	%fd318, %fd317, 0dBFE62E42FEFA39EF, %fd92;
	fma.rn.f64 	%fd319, %fd317, 0dBC7ABC9E3B39803F, %fd318;
	fma.rn.f64 	%fd320, %fd319, 0d3E5ADE1569CE2BDF, 0d3E928AF3FCA213EA;
	fma.rn.f64 	%fd321, %fd320, %fd319, 0d3EC71DEE62401315;
	fma.rn.f64 	%fd322, %fd321, %fd319, 0d3EFA01997C89EB71;
	fma.rn.f64 	%fd323, %fd322, %fd319, 0d3F2A01A014761F65;
	fma.rn.f64 	%fd324, %fd323, %fd319, 0d3F56C16C1852B7AF;
	fma.rn.f64 	%fd325, %fd324, %fd319, 0d3F81111111122322;
	fma.rn.f64 	%fd326, %fd325, %fd319, 0d3FA55555555502A1;
	fma.rn.f64 	%fd327, %fd326, %fd319, 0d3FC5555555555511;
	fma.rn.f64 	%fd328, %fd327, %fd319, 0d3FE000000000000B;
	fma.rn.f64 	%fd329, %fd328, %fd319, 0d3FF0000000000000;
	fma.rn.f64 	%fd330, %fd329, %fd319, 0d3FF0000000000000;
	{
	.reg .b32 %temp; 
	mov.b64 	{%r31, %temp}, %fd330;
	}
	{
	.reg .b32 %temp; 
	mov.b64 	{%temp, %r32}, %fd330;
	}
	shl.b32 	%r172, %r30, 20;
	add.s32 	%r173, %r172, %r32;
	mov.b64 	%fd488, {%r31, %r173};
	{
	.reg .b32 %temp; 
	mov.b64 	{%temp, %r174}, %fd92;
	}
	mov.b32 	%f14, %r174;
	abs.f32 	%f6, %f14;
	setp.lt.f32 	%p69, %f6, 0f4086232B;
	@%p69 bra 	$L__BB0_55;
	setp.lt.f64 	%p70, %fd92, 0d0000000000000000;
	add.f64 	%fd331, %fd92, 0d7FF0000000000000;
	selp.f64 	%fd488, 0d0000000000000000, %fd331, %p70;
	setp.geu.f32 	%p71, %f6, 0f40874800;
	@%p71 bra 	$L__BB0_55;
	shr.u32 	%r175, %r30, 31;
	add.s32 	%r176, %r30, %r175;
	shr.s32 	%r177, %r176, 1;
	shl.b32 	%r178, %r177, 20;
	add.s32 	%r179, %r32, %r178;
	mov.b64 	%fd332, {%r31, %r179};
	sub.s32 	%r180, %r30, %r177;
	shl.b32 	%r181, %r180, 20;
	add.s32 	%r182, %r181, 1072693248;
	mov.b32 	%r183, 0;
	mov.b64 	%fd333, {%r183, %r182};
	mul.f64 	%fd488, %fd333, %fd332;
$L__BB0_55:
	setp.neu.f64 	%p72, %fd494, 0d0000000000000000;
	mul.f64 	%fd334, %fd488, 0d3C2BAB8CBABB6581;
	mul.f64 	%fd335, %fd55, %fd334;
	mul.f64 	%fd97, %fd487, %fd335;
	mov.f64 	%fd336, 0dBFD96872B020C49C;
	{
	.reg .b32 %temp; 
	mov.b64 	{%temp, %r33}, %fd336;
	}
	@%p72 bra 	$L__BB0_57;
	and.b32  	%r184, %r33, 2146435072;
	setp.eq.s32 	%p74, %r184, 1125122048;
	selp.b32 	%r185, %r259, 0, %p74;
	setp.lt.s32 	%p75, %r33, 0;
	or.b32  	%r186, %r185, 2146435072;
	selp.b32 	%r187, %r186, %r185, %p75;
	mov.b32 	%r188, 0;
	mov.b64 	%fd490, {%r188, %r187};
	bra.uni 	$L__BB0_58;
$L__BB0_57:
	setp.lt.s32 	%p73, %r259, 0;
	{ // callseq 4, 0
	.param .b64 param0;
	st.param.f64 	[param0], %fd23;
	.param .b64 param1;
	st.param.f64 	[param1], 0dBFD96872B020C49C;
	.param .b64 retval0;
	call.uni (retval0), 
	__internal_accurate_pow, 
	(
	param0, 
	param1
	);
	ld.param.f64 	%fd337, [retval0];
	} // callseq 4
	selp.f64 	%fd490, 0dFFF8000000000000, %fd337, %p73;
$L__BB0_58:
	add.f64 	%fd339, %fd494, 0dBFD96872B020C49C;
	{
	.reg .b32 %temp; 
	mov.b64 	{%temp, %r189}, %fd339;
	}
	and.b32  	%r190, %r189, 2146435072;
	setp.ne.s32 	%p76, %r190, 2146435072;
	@%p76 bra 	$L__BB0_63;
	setp.num.f64 	%p77, %fd494, %fd494;
	@%p77 bra 	$L__BB0_61;
	mov.f64 	%fd340, 0dBFD96872B020C49C;
	add.rn.f64 	%fd490, %fd494, %fd340;
	bra.uni 	$L__BB0_63;
$L__BB0_61:
	setp.neu.f64 	%p78, %fd23, 0d7FF0000000000000;
	@%p78 bra 	$L__BB0_63;
	and.b32  	%r191, %r33, 2146435072;
	setp.eq.s32 	%p79, %r191, 1125122048;
	setp.lt.s32 	%p80, %r259, 0;
	setp.lt.s32 	%p81, %r33, 0;
	selp.b32 	%r192, 0, 2146435072, %p81;
	and.b32  	%r193, %r33, 2147483647;
	setp.ne.s32 	%p82, %r193, 1071644672;
	or.b32  	%r194, %r192, -2147483648;
	selp.b32 	%r195, %r194, %r192, %p82;
	selp.b32 	%r196, %r195, %r192, %p79;
	selp.b32 	%r197, %r196, %r192, %p80;
	mov.b32 	%r198, 0;
	mov.b64 	%fd490, {%r198, %r197};
$L__BB0_63:
	mov.f64 	%fd341, 0dC11CE89800000000;
	div.rn.f64 	%fd104, %fd341, %fd494;
	fma.rn.f64 	%fd342, %fd104, 0d3FF71547652B82FE, 0d4338000000000000;
	{
	.reg .b32 %temp; 
	mov.b64 	{%r34, %temp}, %fd342;
	}
	mov.f64 	%fd343, 0dC338000000000000;
	add.rn.f64 	%fd344, %fd342, %fd343;
	fma.rn.f64 	%fd345, %fd344, 0dBFE62E42FEFA39EF, %fd104;
	fma.rn.f64 	%fd346, %fd344, 0dBC7ABC9E3B39803F, %fd345;
	fma.rn.f64 	%fd347, %fd346, 0d3E5ADE1569CE2BDF, 0d3E928AF3FCA213EA;
	fma.rn.f64 	%fd348, %fd347, %fd346, 0d3EC71DEE62401315;
	fma.rn.f64 	%fd349, %fd348, %fd346, 0d3EFA01997C89EB71;
	fma.rn.f64 	%fd350, %fd349, %fd346, 0d3F2A01A014761F65;
	fma.rn.f64 	%fd351, %fd350, %fd346, 0d3F56C16C1852B7AF;
	fma.rn.f64 	%fd352, %fd351, %fd346, 0d3F81111111122322;
	fma.rn.f64 	%fd353, %fd352, %fd346, 0d3FA55555555502A1;
	fma.rn.f64 	%fd354, %fd353, %fd346, 0d3FC5555555555511;
	fma.rn.f64 	%fd355, %fd354, %fd346, 0d3FE000000000000B;
	fma.rn.f64 	%fd356, %fd355, %fd346, 0d3FF0000000000000;
	fma.rn.f64 	%fd357, %fd356, %fd346, 0d3FF0000000000000;
	{
	.reg .b32 %temp; 
	mov.b64 	{%r35, %temp}, %fd357;
	}
	{
	.reg .b32 %temp; 
	mov.b64 	{%temp, %r36}, %fd357;
	}
	shl.b32 	%r199, %r34, 20;
	add.s32 	%r200, %r199, %r36;
	mov.b64 	%fd491, {%r35, %r200};
	{
	.reg .b32 %temp; 
	mov.b64 	{%temp, %r201}, %fd104;
	}
	mov.b32 	%f15, %r201;
	abs.f32 	%f7, %f15;
	setp.lt.f32 	%p83, %f7, 0f4086232B;
	@%p83 bra 	$L__BB0_66;
	setp.lt.f64 	%p84, %fd104, 0d0000000000000000;
	add.f64 	%fd358, %fd104, 0d7FF0000000000000;
	selp.f64 	%fd491, 0d0000000000000000, %fd358, %p84;
	setp.geu.f32 	%p85, %f7, 0f40874800;
	@%p85 bra 	$L__BB0_66;
	shr.u32 	%r202, %r34, 31;
	add.s32 	%r203, %r34, %r202;
	shr.s32 	%r204, %r203, 1;
	shl.b32 	%r205, %r204, 20;
	add.s32 	%r206, %r36, %r205;
	mov.b64 	%fd359, {%r35, %r206};
	sub.s32 	%r207, %r34, %r204;
	shl.b32 	%r208, %r207, 20;
	add.s32 	%r209, %r208, 1072693248;
	mov.b32 	%r210, 0;
	mov.b64 	%fd360, {%r210, %r209};
	mul.f64 	%fd491, %fd360, %fd359;
$L__BB0_66:
	mul.f64 	%fd361, %fd490, 0d3C8FEF98D340D1F4;
	setp.eq.f64 	%p87, %fd494, 0d3FF0000000000000;
	selp.f64 	%fd362, 0d3C8FEF98D340D1F4, %fd361, %p87;
	mul.f64 	%fd363, %fd362, %fd491;
	mul.f64 	%fd364, %fd55, %fd363;
	mul.f64 	%fd109, %fd487, %fd364;
	mul.f64 	%fd365, %fd2, 0d3B97FD57D9928CED;
	mul.f64 	%fd366, %fd365, %fd478;
	mul.f64 	%fd367, %fd55, %fd366;
	mul.f64 	%fd110, %fd367, %fd487;
	mul.f64 	%fd368, %fd2, 0d3B91B7E3C1C0E6AC;
	mul.f64 	%fd369, %fd368, %fd479;
	mul.f64 	%fd370, %fd55, %fd369;
	mul.f64 	%fd111, %fd370, %fd487;
	mul.f64 	%fd371, %fd2, 0d3B82B358A38E75EB;
	mul.f64 	%fd372, %fd371, %fd480;
	mul.f64 	%fd373, %fd55, %fd372;
	mul.f64 	%fd112, %fd373, %fd487;
	mov.f64 	%fd374, 0d3FD7573EAB367A10;
	{
	.reg .b32 %temp; 
	mov.b64 	{%temp, %r37}, %fd374;
	}
	@%p72 bra 	$L__BB0_68;
	and.b32  	%r211, %r37, 2146435072;
	setp.eq.s32 	%p89, %r211, 1123024896;
	selp.b32 	%r212, %r259, 0, %p89;
	setp.lt.s32 	%p90, %r37, 0;
	or.b32  	%r213, %r212, 2146435072;
	selp.b32 	%r214, %r213, %r212, %p90;
	mov.b32 	%r215, 0;
	mov.b64 	%fd493, {%r215, %r214};
	bra.uni 	$L__BB0_69;
$L__BB0_68:
	setp.lt.s32 	%p88, %r259, 0;
	{ // callseq 5, 0
	.param .b64 param0;
	st.param.f64 	[param0], %fd23;
	.param .b64 param1;
	st.param.f64 	[param1], 0d3FD7573EAB367A10;
	.param .b64 retval0;
	call.uni (retval0), 
	__internal_accurate_pow, 
	(
	param0, 
	param1
	);
	ld.param.f64 	%fd375, [retval0];
	} // callseq 5
	selp.f64 	%fd493, 0dFFF8000000000000, %fd375, %p88;
$L__BB0_69:
	add.f64 	%fd377, %fd494, 0d3FD7573EAB367A10;
	{
	.reg .b32 %temp; 
	mov.b64 	{%temp, %r216}, %fd377;
	}
	and.b32  	%r217, %r216, 2146435072;
	setp.ne.s32 	%p91, %r217, 2146435072;
	@%p91 bra 	$L__BB0_74;
	setp.num.f64 	%p92, %fd494, %fd494;
	@%p92 bra 	$L__BB0_72;
	mov.f64 	%fd378, 0d3FD7573EAB367A10;
	add.rn.f64 	%fd493, %fd494, %fd378;
	bra.uni 	$L__BB0_74;
$L__BB0_72:
	setp.neu.f64 	%p93, %fd23, 0d7FF0000000000000;
	@%p93 bra 	$L__BB0_74;
	and.b32  	%r218, %r37, 2146435072;
	setp.eq.s32 	%p94, %r218, 1123024896;
	setp.lt.s32 	%p95, %r259, 0;
	setp.lt.s32 	%p96, %r37, 0;
	selp.b32 	%r219, 0, 2146435072, %p96;
	and.b32  	%r220, %r37, 2147483647;
	setp.ne.s32 	%p97, %r220, 1071644672;
	or.b32  	%r221, %r219, -2147483648;
	selp.b32 	%r222, %r221, %r219, %p97;
	selp.b32 	%r223, %r222, %r219, %p94;
	selp.b32 	%r224, %r223, %r219, %p95;
	mov.b32 	%r225, 0;
	mov.b64 	%fd493, {%r225, %r224};
$L__BB0_74:
	mul.f64 	%fd379, %fd493, 0d3A933025653AAA2F;
	selp.f64 	%fd380, 0d3A933025653AAA2F, %fd379, %p87;
	mul.f64 	%fd119, %fd487, %fd380;
	mul.f64 	%fd381, %fd2, 0d3AA58A47B55AA151;
	mul.f64 	%fd382, %fd381, %fd12;
	mul.f64 	%fd383, %fd382, %fd21;
	mul.f64 	%fd120, %fd383, %fd487;
	mul.f64 	%fd384, %fd37, 0d3D41739221F01B65;
	mul.f64 	%fd385, %fd384, %fd476;
	mul.f64 	%fd386, %fd385, %fd48;
	mul.f64 	%fd121, %fd386, %fd487;
	{
	.reg .b32 %temp; 
	mov.b64 	{%r260, %temp}, %fd494;
	}
	setp.gt.s32 	%p99, %r259, 1048575;
	mov.b32 	%r261, -1023;
	@%p99 bra 	$L__BB0_76;
	mul.f64 	%fd494, %fd494, 0d4350000000000000;
	{
	.reg .b32 %temp; 
	mov.b64 	{%temp, %r259}, %fd494;
	}
	{
	.reg .b32 %temp; 
	mov.b64 	{%r260, %temp}, %fd494;
	}
	mov.b32 	%r261, -1077;
$L__BB0_76:
	add.s32 	%r228, %r259, -1;
	setp.gt.u32 	%p100, %r228, 2146435070;
	@%p100 bra 	$L__BB0_80;
	shr.u32 	%r231, %r259, 20;
	add.s32 	%r262, %r261, %r231;
	and.b32  	%r232, %r259, 1048575;
	or.b32  	%r233, %r232, 1072693248;
	mov.b64 	%fd495, {%r260, %r233};
	setp.lt.u32 	%p102, %r233, 1073127583;
	@%p102 bra 	$L__BB0_79;
	{
	.reg .b32 %temp; 
	mov.b64 	{%r234, %temp}, %fd495;
	}
	{
	.reg .b32 %temp; 
	mov.b64 	{%temp, %r235}, %fd495;
	}
	add.s32 	%r236, %r235, -1048576;
	mov.b64 	%fd495, {%r234, %r236};
	add.s32 	%r262, %r262, 1;
$L__BB0_79:
	add.f64 	%fd388, %fd495, 0dBFF0000000000000;
	add.f64 	%fd389, %fd495, 0d3FF0000000000000;
	rcp.approx.ftz.f64 	%fd390, %fd389;
	neg.f64 	%fd391, %fd389;
	fma.rn.f64 	%fd392, %fd391, %fd390, 0d3FF0000000000000;
	fma.rn.f64 	%fd393, %fd392, %fd392, %fd392;
	fma.rn.f64 	%fd394, %fd393, %fd390, %fd390;
	mul.f64 	%fd395, %fd388, %fd394;
	fma.rn.f64 	%fd396, %fd388, %fd394, %fd395;
	mul.f64 	%fd397, %fd396, %fd396;
	fma.rn.f64 	%fd398, %fd397, 0d3EB1380B3AE80F1E, 0d3ED0EE258B7A8B04;
	fma.rn.f64 	%fd399, %fd398, %fd397, 0d3EF3B2669F02676F;
	fma.rn.f64 	%fd400, %fd399, %fd397, 0d3F1745CBA9AB0956;
	fma.rn.f64 	%fd401, %fd400, %fd397, 0d3F3C71C72D1B5154;
	fma.rn.f64 	%fd402, %fd401, %fd397, 0d3F624924923BE72D;
	fma.rn.f64 	%fd403, %fd402, %fd397, 0d3F8999999999A3C4;
	fma.rn.f64 	%fd404, %fd403, %fd397, 0d3FB5555555555554;
	sub.f64 	%fd405, %fd388, %fd396;
	add.f64 	%fd406, %fd405, %fd405;
	neg.f64 	%fd407, %fd396;
	fma.rn.f64 	%fd408, %fd407, %fd388, %fd406;
	mul.f64 	%fd409, %fd394, %fd408;
	mul.f64 	%fd410, %fd397, %fd404;
	fma.rn.f64 	%fd411, %fd410, %fd396, %fd409;
	xor.b32  	%r237, %r262, -2147483648;
	mov.b32 	%r238, 1127219200;
	mov.b64 	%fd412, {%r237, %r238};
	mov.b32 	%r239, -2147483648;
	mov.b64 	%fd413, {%r239, %r238};
	sub.f64 	%fd414, %fd412, %fd413;
	fma.rn.f64 	%fd415, %fd414, 0d3FE62E42FEFA39EF, %fd396;
	fma.rn.f64 	%fd416, %fd414, 0dBFE62E42FEFA39EF, %fd415;
	sub.f64 	%fd417, %fd416, %fd396;
	sub.f64 	%fd418, %fd411, %fd417;
	fma.rn.f64 	%fd419, %fd414, 0d3C7ABC9E3B39803F, %fd418;
	add.f64 	%fd496, %fd415, %fd419;
	bra.uni 	$L__BB0_81;
$L__BB0_80:
	fma.rn.f64 	%fd387, %fd494, 0d7FF0000000000000, 0d7FF0000000000000;
	{
	.reg .b32 %temp; 
	mov.b64 	{%temp, %r229}, %fd494;
	}
	and.b32  	%r230, %r229, 2147483647;
	setp.eq.s32 	%p101, %r230, 0;
	selp.f64 	%fd496, 0dFFF0000000000000, %fd387, %p101;
$L__BB0_81:
	mov.f64 	%fd420, 0d4016000000000000;
	sub.f64 	%fd421, %fd420, %fd496;
	mul.f64 	%fd422, %fd421, %fd421;
	div.rn.f64 	%fd130, %fd422, 0dC008000000000000;
	fma.rn.f64 	%fd423, %fd130, 0d3FF71547652B82FE, 0d4338000000000000;
	{
	.reg .b32 %temp; 
	mov.b64 	{%r47, %temp}, %fd423;
	}
	mov.f64 	%fd424, 0dC338000000000000;
	add.rn.f64 	%fd425, %fd423, %fd424;
	fma.rn.f64 	%fd426, %fd425, 0dBFE62E42FEFA39EF, %fd130;
	fma.rn.f64 	%fd427, %fd425, 0dBC7ABC9E3B39803F, %fd426;
	fma.rn.f64 	%fd428, %fd427, 0d3E5ADE1569CE2BDF, 0d3E928AF3FCA213EA;
	fma.rn.f64 	%fd429, %fd428, %fd427, 0d3EC71DEE62401315;
	fma.rn.f64 	%fd430, %fd429, %fd427, 0d3EFA01997C89EB71;
	fma.rn.f64 	%fd431, %fd430, %fd427, 0d3F2A01A014761F65;
	fma.rn.f64 	%fd432, %fd431, %fd427, 0d3F56C16C1852B7AF;
	fma.rn.f64 	%fd433, %fd432, %fd427, 0d3F81111111122322;
	fma.rn.f64 	%fd434, %fd433, %fd427, 0d3FA55555555502A1;
	fma.rn.f64 	%fd435, %fd434, %fd427, 0d3FC5555555555511;
	fma.rn.f64 	%fd436, %fd435, %fd427, 0d3FE000000000000B;
	fma.rn.f64 	%fd437, %fd436, %fd427, 0d3FF0000000000000;
	fma.rn.f64 	%fd438, %fd437, %fd427, 0d3FF0000000000000;
	{
	.reg .b32 %temp; 
	mov.b64 	{%r48, %temp}, %fd438;
	}
	{
	.reg .b32 %temp; 
	mov.b64 	{%temp, %r49}, %fd438;
	}
	shl.b32 	%r240, %r47, 20;
	add.s32 	%r241, %r240, %r49;
	mov.b64 	%fd497, {%r48, %r241};
	{
	.reg .b32 %temp; 
	mov.b64 	{%temp, %r242}, %fd130;
	}
	mov.b32 	%f16, %r242;
	abs.f32 	%f8, %f16;
	setp.lt.f32 	%p103, %f8, 0f4086232B;
	@%p103 bra 	$L__BB0_84;
	setp.lt.f64 	%p104, %fd130, 0d0000000000000000;
	add.f64 	%fd439, %fd130, 0d7FF0000000000000;
	selp.f64 	%fd497, 0d0000000000000000, %fd439, %p104;
	setp.geu.f32 	%p105, %f8, 0f40874800;
	@%p105 bra 	$L__BB0_84;
	shr.u32 	%r243, %r47, 31;
	add.s32 	%r244, %r47, %r243;
	shr.s32 	%r245, %r244, 1;
	shl.b32 	%r246, %r245, 20;
	add.s32 	%r247, %r49, %r246;
	mov.b64 	%fd440, {%r48, %r247};
	sub.s32 	%r248, %r47, %r245;
	shl.b32 	%r249, %r248, 20;
	add.s32 	%r250, %r249, 1072693248;
	mov.b32 	%r251, 0;
	mov.b64 	%fd441, {%r251, %r250};
	mul.f64 	%fd497, %fd441, %fd440;
$L__BB0_84:
	ld.param.u32 	%r257, [_Z11cool_kernelidPKdPdi_param_4];
	setp.eq.s32 	%p106, %r257, 0;
	fma.rn.f64 	%fd443, %fd497, 0d3FD5C28F5C28F5C3, 0d3FF199999999999A;
	mul.f64 	%fd444, %fd443, 0d3A5C20416280EEE3;
	mul.f64 	%fd445, %fd2, %fd444;
	add.f64 	%fd446, %fd483, %fd485;
	fma.rn.f64 	%fd447, %fd486, 0d4010000000000000, %fd446;
	mul.f64 	%fd448, %fd447, %fd445;
	mul.f64 	%fd449, %fd485, %fd109;
	fma.rn.f64 	%fd450, %fd482, %fd97, %fd449;
	fma.rn.f64 	%fd451, %fd482, %fd110, %fd450;
	fma.rn.f64 	%fd452, %fd484, %fd111, %fd451;
	fma.rn.f64 	%fd453, %fd485, %fd112, %fd452;
	mul.f64 	%fd454, %fd2, 0d3A858A47B55AA151;
	mul.f64 	%fd455, %fd454, %fd12;
	mul.f64 	%fd456, %fd455, %fd21;
	mul.f64 	%fd457, %fd456, %fd487;
	fma.rn.f64 	%fd458, %fd483, %fd457, %fd453;
	fma.rn.f64 	%fd459, %fd485, %fd119, %fd458;
	fma.rn.f64 	%fd460, %fd486, %fd120, %fd459;
	fma.rn.f64 	%fd461, %fd485, %fd121, %fd460;
	fma.rn.f64 	%fd135, %fd487, %fd448, %fd461;
	mov.f64 	%fd498, 0d0000000000000000;
	@%p106 bra 	$L__BB0_86;
	mul.f64 	%fd462, %fd484, 0d3B20972B03029AF8;
	fma.rn.f64 	%fd463, %fd482, 0d3B07FB3136D36238, %fd462;
	fma.rn.f64 	%fd498, %fd485, 0d3AE80EAEAFDA58C5, %fd463;
$L__BB0_86:
	ld.param.u64 	%rd9, [_Z11cool_kernelidPKdPdi_param_3];
	mov.u32 	%r252, %ctaid.x;
	mov.u32 	%r253, %ntid.x;
	mov.u32 	%r254, %tid.x;
	mad.lo.s32 	%r255, %r252, %r253, %r254;
	sub.f64 	%fd464, %fd135, %fd498;
	cvta.to.global.u64 	%rd6, %rd9;
	mul.wide.s32 	%rd7, %r255, 8;
	add.s64 	%rd8, %rd6, %rd7;
	st.global.f64 	[%rd8], %fd464;
$L__BB0_87:
	ret;
$L__BB0_88:
	ld.param.f64 	%fd467, [_Z11cool_kernelidPKdPdi_param_1];
	mul.f64 	%fd299, %fd467, %fd22;
	fma.rn.f64 	%fd302, %fd55, %fd227, %fd22;
	div.rn.f64 	%fd482, %fd299, %fd302;
	sub.f64 	%fd483, %fd467, %fd482;
	mul.f64 	%fd303, %fd467, 0d3FB435E50D79435E;
	mul.f64 	%fd304, %fd37, 0d3F5F212D77318FC5;
	mul.f64 	%fd305, %fd304, %fd476;
	fma.rn.f64 	%fd306, %fd305, %fd48, %fd30;
	div.rn.f64 	%fd307, %fd306, %fd62;
	add.f64 	%fd308, %fd307, 0d3FF0000000000000;
	div.rn.f64 	%fd309, %fd68, %fd49;
	add.f64 	%fd310, %fd308, %fd309;
	div.rn.f64 	%fd485, %fd303, %fd310;
	mul.f64 	%fd311, %fd306, %fd485;
	div.rn.f64 	%fd484, %fd311, %fd62;
	mul.f64 	%fd312, %fd68, %fd485;
	div.rn.f64 	%fd486, %fd312, %fd49;
	add.f64 	%fd313, %fd483, %fd485;
	fma.rn.f64 	%fd487, %fd486, 0d4000000000000000, %fd313;
	bra.uni 	$L__BB0_52;

}
.func  (.param .b64 func_retval0) __internal_accurate_pow(
	.param .b64 __internal_accurate_pow_param_0,
	.param .b64 __internal_accurate_pow_param_1
)
{
	.reg .pred 	%p<8>;
	.reg .b32 	%r<49>;
	.reg .b32 	%f<3>;
	.reg .b64 	%fd<109>;

	ld.param.f64 	%fd10, [__internal_accurate_pow_param_0];
	ld.param.f64 	%fd11, [__internal_accurate_pow_param_1];
	{
	.reg .b32 %temp; 
	mov.b64 	{%temp, %r46}, %fd10;
	}
	{
	.reg .b32 %temp; 
	mov.b64 	{%r45, %temp}, %fd10;
	}
	shr.u32 	%r47, %r46, 20;
	setp.gt.u32 	%p1, %r46, 1048575;
	@%p1 bra 	$L__BB1_2;
	mul.f64 	%fd12, %fd10, 0d4350000000000000;
	{
	.reg .b32 %temp; 
	mov.b64 	{%temp, %r46}, %fd12;
	}
	{
	.reg .b32 %temp; 
	mov.b64 	{%r45, %temp}, %fd12;
	}
	shr.u32 	%r16, %r46, 20;
	add.s32 	%r47, %r16, -54;
$L__BB1_2:
	add.s32 	%r48, %r47, -1023;
	and.b32  	%r17, %r46, -2146435073;
	or.b32  	%r18, %r17, 1072693248;
	mov.b64 	%fd107, {%r45, %r18};
	setp.lt.u32 	%p2, %r18, 1073127583;
	@%p2 bra 	$L__BB1_4;
	{
	.reg .b32 %temp; 
	mov.b64 	{%r19, %temp}, %fd107;
	}
	{
	.reg .b32 %temp; 
	mov.b64 	{%temp, %r20}, %fd107;
	}
	add.s32 	%r21, %r20, -1048576;
	mov.b64 	%fd107, {%r19, %r21};
	add.s32 	%r48, %r47, -1022;
$L__BB1_4:
	add.f64 	%fd13, %fd107, 0dBFF0000000000000;
	add.f64 	%fd14, %fd107, 0d3FF0000000000000;
	rcp.approx.ftz.f64 	%fd15, %fd14;
	neg.f64 	%fd16, %fd14;
	fma.rn.f64 	%fd17, %fd16, %fd15, 0d3FF0000000000000;
	fma.rn.f64 	%fd18, %fd17, %fd17, %fd17;
	fma.rn.f64 	%fd19, %fd18, %fd15, %fd15;
	mul.f64 	%fd20, %fd13, %fd19;
	fma.rn.f64 	%fd21, %fd13, %fd19, %fd20;
	mul.f64 	%fd22, %fd21, %fd21;
	fma.rn.f64 	%fd23, %fd22, 0d3EB0F5FF7D2CAFE2, 0d3ED0F5D241AD3B5A;
	fma.rn.f64 	%fd24, %fd23, %fd22, 0d3EF3B20A75488A3F;
	fma.rn.f64 	%fd25, %fd24, %fd22, 0d3F1745CDE4FAECD5;
	fma.rn.f64 	%fd26, %fd25, %fd22, 0d3F3C71C7258A578B;
	fma.rn.f64 	%fd27, %fd26, %fd22, 0d3F6249249242B910;
	fma.rn.f64 	%fd28, %fd27, %fd22, 0d3F89999999999DFB;
	sub.f64 	%fd29, %fd13, %fd21;
	add.f64 	%fd30, %fd29, %fd29;
	neg.f64 	%fd31, %fd21;
	fma.rn.f64 	%fd32, %fd31, %fd13, %fd30;
	mul.f64 	%fd33, %fd19, %fd32;
	fma.rn.f64 	%fd34, %fd22, %fd28, 0d3FB5555555555555;
	mov.f64 	%fd35, 0d3FB5555555555555;
	sub.f64 	%fd36, %fd35, %fd34;
	fma.rn.f64 	%fd37, %fd22, %fd28, %fd36;
	add.f64 	%fd38, %fd37, 0dBC46A4CB00B9E7B0;
	add.f64 	%fd39, %fd34, %fd38;
	sub.f64 	%fd40, %fd34, %fd39;
	add.f64 	%fd41, %fd38, %fd40;
	mul.rn.f64 	%fd42, %fd21, %fd21;
	neg.f64 	%fd43, %fd42;
	fma.rn.f64 	%fd44, %fd21, %fd21, %fd43;
	{
	.reg .b32 %temp; 
	mov.b64 	{%r22, %temp}, %fd33;
	}
	{
	.reg .b32 %temp; 
	mov.b64 	{%temp, %r23}, %fd33;
	}
	add.s32 	%r24, %r23, 1048576;
	mov.b64 	%fd45, {%r22, %r24};
	fma.rn.f64 	%fd46, %fd21, %fd45, %fd44;
	mul.rn.f64 	%fd47, %fd42, %fd21;
	neg.f64 	%fd48, %fd47;
	fma.rn.f64 	%fd49, %fd42, %fd21, %fd48;
	fma.rn.f64 	%fd50, %fd42, %fd33, %fd49;
	fma.rn.f64 	%fd51, %fd46, %fd21, %fd50;
	mul.rn.f64 	%fd52, %fd39, %fd47;
	neg.f64 	%fd53, %fd52;
	fma.rn.f64 	%fd54, %fd39, %fd47, %fd53;
	fma.rn.f64 	%fd55, %fd39, %fd51, %fd54;
	fma.rn.f64 	%fd56, %fd41, %fd47, %fd55;
	add.f64 	%fd57, %fd52, %fd56;
	sub.f64 	%fd58, %fd52, %fd57;
	add.f64 	%fd59, %fd56, %fd58;
	add.f64 	%fd60, %fd21, %fd57;
	sub.f64 	%fd61, %fd21, %fd60;
	add.f64 	%fd62, %fd57, %fd61;
	add.f64 	%fd63, %fd59, %fd62;
	add.f64 	%fd64, %fd33, %fd63;
	add.f64 	%fd65, %fd60, %fd64;
	sub.f64 	%fd66, %fd60, %fd65;
	add.f64 	%fd67, %fd64, %fd66;
	xor.b32  	%r25, %r48, -2147483648;
	mov.b32 	%r26, 1127219200;
	mov.b64 	%fd68, {%r25, %r26};
	mov.b32 	%r27, -2147483648;
	mov.b64 	%fd69, {%r27, %r26};
	sub.f64 	%fd70, %fd68, %fd69;
	fma.rn.f64 	%fd71, %fd70, 0d3FE62E42FEFA39EF, %fd65;
	fma.rn.f64 	%fd72, %fd70, 0dBFE62E42FEFA39EF, %fd71;
	sub.f64 	%fd73, %fd72, %fd65;
	sub.f64 	%fd74, %fd67, %fd73;
	fma.rn.f64 	%fd75, %fd70, 0d3C7ABC9E3B39803F, %fd74;
	add.f64 	%fd76, %fd71, %fd75;
	sub.f64 	%fd77, %fd71, %fd76;
	add.f64 	%fd78, %fd75, %fd77;
	{
	.reg .b32 %temp; 
	mov.b64 	{%temp, %r28}, %fd11;
	}
	{
	.reg .b32 %temp; 
	mov.b64 	{%r29, %temp}, %fd11;
	}
	shl.b32 	%r30, %r28, 1;
	setp.gt.u32 	%p3, %r30, -33554433;
	and.b32  	%r31, %r28, -15728641;
	selp.b32 	%r32, %r31, %r28, %p3;
	mov.b64 	%fd79, {%r29, %r32};
	mul.rn.f64 	%fd80, %fd76, %fd79;
	neg.f64 	%fd81, %fd80;
	fma.rn.f64 	%fd82, %fd76, %fd79, %fd81;
	fma.rn.f64 	%fd83, %fd78, %fd79, %fd82;
	add.f64 	%fd4, %fd80, %fd83;
	sub.f64 	%fd84, %fd80, %fd4;
	add.f64 	%fd5, %fd83, %fd84;
	fma.rn.f64 	%fd85, %fd4, 0d3FF71547652B82FE, 0d4338000000000000;
	{
	.reg .b32 %temp; 
	mov.b64 	{%r13, %temp}, %fd85;
	}
	mov.f64 	%fd86, 0dC338000000000000;
	add.rn.f64 	%fd87, %fd85, %fd86;
	fma.rn.f64 	%fd88, %fd87, 0dBFE62E42FEFA39EF, %fd4;
	fma.rn.f64 	%fd89, %fd87, 0dBC7ABC9E3B39803F, %fd88;
	fma.rn.f64 	%fd90, %fd89, 0d3E5ADE1569CE2BDF, 0d3E928AF3FCA213EA;
	fma.rn.f64 	%fd91, %fd90, %fd89, 0d3EC71DEE62401315;
	fma.rn.f64 	%fd92, %fd91, %fd89, 0d3EFA01997C89EB71;
	fma.rn.f64 	%fd93, %fd92, %fd89, 0d3F2A01A014761F65;
	fma.rn.f64 	%fd94, %fd93, %fd89, 0d3F56C16C1852B7AF;
	fma.rn.f64 	%fd95, %fd94, %fd89, 0d3F81111111122322;
	fma.rn.f64 	%fd96, %fd95, %fd89, 0d3FA55555555502A1;
	fma.rn.f64 	%fd97, %fd96, %fd89, 0d3FC5555555555511;
	fma.rn.f64 	%fd98, %fd97, %fd89, 0d3FE000000000000B;
	fma.rn.f64 	%fd99, %fd98, %fd89, 0d3FF0000000000000;
	fma.rn.f64 	%fd100, %fd99, %fd89, 0d3FF0000000000000;
	{
	.reg .b32 %temp; 
	mov.b64 	{%r14, %temp}, %fd100;
	}
	{
	.reg .b32 %temp; 
	mov.b64 	{%temp, %r15}, %fd100;
	}
	shl.b32 	%r33, %r13, 20;
	add.s32 	%r34, %r33, %r15;
	mov.b64 	%fd108, {%r14, %r34};
	{
	.reg .b32 %temp; 
	mov.b64 	{%temp, %r35}, %fd4;
	}
	mov.b32 	%f2, %r35;
	abs.f32 	%f1, %f2;
	setp.lt.f32 	%p4, %f1, 0f4086232B;
	@%p4 bra 	$L__BB1_7;
	setp.lt.f64 	%p5, %fd4, 0d0000000000000000;
	add.f64 	%fd101, %fd4, 0d7FF0000000000000;
	selp.f64 	%fd108, 0d0000000000000000, %fd101, %p5;
	setp.geu.f32 	%p6, %f1, 0f40874800;
	@%p6 bra 	$L__BB1_7;
	shr.u32 	%r36, %r13, 31;
	add.s32 	%r37, %r13, %r36;
	shr.s32 	%r38, %r37, 1;
	shl.b32 	%r39, %r38, 20;
	add.s32 	%r40, %r15, %r39;
	mov.b64 	%fd102, {%r14, %r40};
	sub.s32 	%r41, %r13, %r38;
	shl.b32 	%r42, %r41, 20;
	add.s32 	%r43, %r42, 1072693248;
	mov.b32 	%r44, 0;
	mov.b64 	%fd103, {%r44, %r43};
	mul.f64 	%fd108, %fd103, %fd102;
$L__BB1_7:
	abs.f64 	%fd104, %fd108;
	setp.eq.f64 	%p7, %fd104, 0d7FF0000000000000;
	fma.rn.f64 	%fd105, %fd108, %fd5, %fd108;
	selp.f64 	%fd106, %fd108, %fd105, %p7;
	st.param.f64 	[func_retval0], %fd106;
	ret;

}


// ===== COMPILED SASS (sm_100) =====

	.target	sm_100

	.elftype	@"ET_EXEC"


//--------------------- .note.nv.tkinfo           --------------------------
	.section	.note.nv.tkinfo,"",@"SHT_NOTE"
	.sectionflags	@"SHF_NOTE_NV_TKINFO"
	.tkinfo
        /*0018*/ 	.word	0x00000002
        /*0030*/ 	.string	""
        /*0030*/ 	.string	"ptxas"
        /*0030*/ 	.string	"Cuda compilation tools, release 13.0, V13.0.88"
        /*0030*/ 	.string	"Build cuda_13.0.r13.0/compiler.36424714_0"
        /*0030*/ 	.string	"-arch sm_100 -m 64 "



//--------------------- .note.nv.cuinfo           --------------------------
	.section	.note.nv.cuinfo,"",@"SHT_NOTE"
	.sectionflags	@"SHF_NOTE_NV_CUINFO"
        /*0018*/ 	.short	0x0002
        /*001a*/ 	.short	0x0064
        /*001c*/ 	.short	0x0082
	.zero		2


//--------------------- .nv.info                  --------------------------
	.section	.nv.info,"",@"SHT_CUDA_INFO"
	.align	4


	//----- nvinfo : EIATTR_REGCOUNT
	.align		4
        /*0000*/ 	.byte	0x04, 0x2f
        /*0002*/ 	.short	(.L_1 - .L_0)
	.align		4
.L_0:
        /*0004*/ 	.word	index@(_Z11cool_kernelidPKdPdi)
        /*0008*/ 	.word	0x00000046


	//----- nvinfo : EIATTR_FRAME_SIZE
	.align		4
.L_1:
        /*000c*/ 	.byte	0x04, 0x11
        /*000e*/ 	.short	(.L_3 - .L_2)
	.align		4
.L_2:
        /*0010*/ 	.word	index@($_Z11cool_kernelidPKdPdi$__internal_accurate_pow)
        /*0014*/ 	.word	0x00000000


	//----- nvinfo : EIATTR_FRAME_SIZE
	.align		4
.L_3:
        /*0018*/ 	.byte	0x04, 0x11
        /*001a*/ 	.short	(.L_5 - .L_4)
	.align		4
.L_4:
        /*001c*/ 	.word	index@($__internal_2_$__cuda_sm20_dsqrt_rn_f64_mediumpath_v1)
        /*0020*/ 	.word	0x00000000


	//----- nvinfo : EIATTR_FRAME_SIZE
	.align		4
.L_5:
        /*0024*/ 	.byte	0x04, 0x11
        /*0026*/ 	.short	(.L_7 - .L_6)
	.align		4
.L_6:
        /*0028*/ 	.word	index@($__internal_1_$__cuda_sm20_div_rn_f64_full)
        /*002c*/ 	.word	0x00000000


	//----- nvinfo : EIATTR_FRAME_SIZE
	.align		4
.L_7:
        /*0030*/ 	.byte	0x04, 0x11
        /*0032*/ 	.short	(.L_9 - .L_8)
	.align		4
.L_8:
        /*0034*/ 	.word	index@($__internal_0_$__cuda_sm20_dblrcp_rn_slowpath_v3)
        /*0038*/ 	.word	0x00000000


	//----- nvinfo : EIATTR_FRAME_SIZE
	.align		4
.L_9:
        /*003c*/ 	.byte	0x04, 0x11
        /*003e*/ 	.short	(.L_11 - .L_10)
	.align		4
.L_10:
        /*0040*/ 	.word	index@(_Z11cool_kernelidPKdPdi)
        /*0044*/ 	.word	0x00000000


	//----- nvinfo : EIATTR_MIN_STACK_SIZE
	.align		4
.L_11:
        /*0048*/ 	.byte	0x04, 0x12
        /*004a*/ 	.short	(.L_13 - .L_12)
	.align		4
.L_12:
        /*004c*/ 	.word	index@(_Z11cool_kernelidPKdPdi)
        /*0050*/ 	.word	0x00000000
.L_13:


//--------------------- .nv.compat                --------------------------
	.section	.nv.compat,"",@"SHT_CUDA_COMPAT_INFO"
	.align	4
        /*0000*/ 	.byte	0x02, 0x09, 0x00, 0x00, 0x02, 0x02, 0x01, 0x00, 0x02, 0x05, 0x05, 0x00, 0x03, 0x07, 0x01, 0x01
        /*0010*/ 	.byte	0x02, 0x03, 0x00, 0x00, 0x02, 0x06, 0x01, 0x00, 0x04, 0x0b, 0x08, 0x00, 0x01, 0x00, 0x00, 0x00
        /*0020*/ 	.byte	0x00, 0x00, 0x00, 0x00


//--------------------- .nv.info._Z11cool_kernelidPKdPdi --------------------------
	.section	.nv.info._Z11cool_kernelidPKdPdi,"",@"SHT_CUDA_INFO"
	.sectionflags	@""
	.align	4


	//----- nvinfo : EIATTR_CUDA_API_VERSION
	.align		4
        /*0000*/ 	.byte	0x04, 0x37
        /*0002*/ 	.short	(.L_15 - .L_14)
.L_14:
        /*0004*/ 	.word	0x00000082


	//----- nvinfo : EIATTR_KPARAM_INFO
	.align		4
.L_15:
        /*0008*/ 	.byte	0x04, 0x17
        /*000a*/ 	.short	(.L_17 - .L_16)
.L_16:
        /*000c*/ 	.word	0x00000000
        /*0010*/ 	.short	0x0004
        /*0012*/ 	.short	0x0020
        /*0014*/ 	.byte	0x00, 0xf0, 0x11, 0x00


	//----- nvinfo : EIATTR_KPARAM_INFO
	.align		4
.L_17:
        /*0018*/ 	.byte	0x04, 0x17
        /*001a*/ 	.short	(.L_19 - .L_18)
.L_18:
        /*001c*/ 	.word	0x00000000
        /*0020*/ 	.short	0x0003
        /*0022*/ 	.short	0x0018
        /*0024*/ 	.byte	0x00, 0xf5, 0x21, 0x00


	//----- nvinfo : EIATTR_KPARAM_INFO
	.align		4
.L_19:
        /*0028*/ 	.byte	0x04, 0x17
        /*002a*/ 	.short	(.L_21 - .L_20)
.L_20:
        /*002c*/ 	.word	0x00000000
        /*0030*/ 	.short	0x0002
        /*0032*/ 	.short	0x0010
        /*0034*/ 	.byte	0x00, 0xf5, 0x21, 0x00


	//----- nvinfo : EIATTR_KPARAM_INFO
	.align		4
.L_21:
        /*0038*/ 	.byte	0x04, 0x17
        /*003a*/ 	.short	(.L_23 - .L_22)
.L_22:
        /*003c*/ 	.word	0x00000000
        /*0040*/ 	.short	0x0001
        /*0042*/ 	.short	0x0008
        /*0044*/ 	.byte	0x00, 0xf0, 0x21, 0x00


	//----- nvinfo : EIATTR_KPARAM_INFO
	.align		4
.L_23:
        /*0048*/ 	.byte	0x04, 0x17
        /*004a*/ 	.short	(.L_25 - .L_24)
.L_24:
        /*004c*/ 	.word	0x00000000
        /*0050*/ 	.short	0x0000
        /*0052*/ 	.short	0x0000
        /*0054*/ 	.byte	0x00, 0xf0, 0x11, 0x00


	//----- nvinfo : EIATTR_SPARSE_MMA_MASK
	.align		4
.L_25:
        /*0058*/ 	.byte	0x03, 0x50
        /*005a*/ 	.short	0x0000


	//----- nvinfo : EIATTR_MAXREG_COUNT
	.align		4
        /*005c*/ 	.byte	0x03, 0x1b
        /*005e*/ 	.short	0x00ff


	//----- nvinfo : EIATTR_MERCURY_ISA_VERSION
	.align		4
        /*0060*/ 	.byte	0x03, 0x5f
        /*0062*/ 	.short	0x0101


	//----- nvinfo : EIATTR_VRC_CTA_INIT_COUNT
	.align		4
        /*0064*/ 	.byte	0x02, 0x4a
	.zero		1
	.zero		1


	//----- nvinfo : EIATTR_EXIT_INSTR_OFFSETS
	.align		4
        /*0068*/ 	.byte	0x04, 0x1c
        /*006a*/ 	.short	(.L_27 - .L_26)


	//   ....[0]....
.L_26:
        /*006c*/ 	.word	0x00000070


	//   ....[1]....
        /*0070*/ 	.word	0x000067c0


	//----- nvinfo : EIATTR_CRS_STACK_SIZE
	.align		4
.L_27:
        /*0074*/ 	.byte	0x04, 0x1e
        /*0076*/ 	.short	(.L_29 - .L_28)
.L_28:
        /*0078*/ 	.word	0x00000000


	//----- nvinfo : EIATTR_CBANK_PARAM_SIZE
	.align		4
.L_29:
        /*007c*/ 	.byte	0x03, 0x19
        /*007e*/ 	.short	0x0024


	//----- nvinfo : EIATTR_PARAM_CBANK
	.align		4
        /*0080*/ 	.byte	0x04, 0x0a
        /*0082*/ 	.short	(.L_31 - .L_30)
	.align		4
.L_30:
        /*0084*/ 	.word	index@(.nv.constant0._Z11cool_kernelidPKdPdi)
        /*0088*/ 	.short	0x0380
        /*008a*/ 	.short	0x0024


	//----- nvinfo : EIATTR_SW_WAR
	.align		4
.L_31:
        /*008c*/ 	.byte	0x04, 0x36
        /*008e*/ 	.short	(.L_33 - .L_32)
.L_32:
        /*0090*/ 	.word	0x00000008
.L_33:


//--------------------- .nv.callgraph             --------------------------
	.section	.nv.callgraph,"",@"SHT_CUDA_CALLGRAPH"
	.align	4
	.sectionentsize	8
	.align		4
        /*0000*/ 	.word	0x00000000
	.align		4
        /*0004*/ 	.word	0xffffffff
	.align		4
        /*0008*/ 	.word	0x00000000
	.align		4
        /*000c*/ 	.word	0xfffffffe
	.align		4
        /*0010*/ 	.word	0x00000000
	.align		4
        /*0014*/ 	.word	0xfffffffd
	.align		4
        /*0018*/ 	.word	0x00000000
	.align		4
        /*001c*/ 	.word	0xfffffffc


//--------------------- .text._Z11cool_kernelidPKdPdi --------------------------
	.section	.text._Z11cool_kernelidPKdPdi,"ax",@progbits
	.align	128
        .global         _Z11cool_kernelidPKdPdi
        .type           _Z11cool_kernelidPKdPdi,@function
        .size           _Z11cool_kernelidPKdPdi,(.L_x_132 - _Z11cool_kernelidPKdPdi)
        .other          _Z11cool_kernelidPKdPdi,@"STO_CUDA_ENTRY STV_DEFAULT"
_Z11cool_kernelidPKdPdi:
.text._Z11cool_kernelidPKdPdi:
[----:B------:R-:W-:Y:S01]  /*0000*/  LDC R1, c[0x0][0x37c] ;  /* 0x0000df00ff017b82 */ /* 0x000fe20000000800 */
[----:B------:R-:W0:Y:S07]  /*0010*/  S2R R0, SR_TID.X ;  /* 0x0000000000007919 */ /* 0x000e2e0000002100 */
[----:B------:R-:W0:Y:S01]  /*0020*/  S2UR UR4, SR_CTAID.X ;  /* 0x00000000000479c3 */ /* 0x000e220000002500 */
[----:B------:R-:W1:Y:S07]  /*0030*/  LDCU UR5, c[0x0][0x380] ;  /* 0x00007000ff0577ac */ /* 0x000e6e0008000800 */
[----:B------:R-:W0:Y:S02]  /*0040*/  LDC R5, c[0x0][0x360] ;  /* 0x0000d800ff057b82 */ /* 0x000e240000000800 */
[----:B0-----:R-:W-:-:S05]  /*0050*/  IMAD R5, R5, UR4, R0 ;  /* 0x0000000405057c24 */ /* 0x001fca000f8e0200 */
[----:B-1----:R-:W-:-:S13]  /*0060*/  ISETP.GE.AND P0, PT, R5, UR5, PT ;  /* 0x0000000505007c0c */ /* 0x002fda000bf06270 */
[----:B------:R-:W-:Y:S05]  /*0070*/  @P0 EXIT ;  /* 0x000000000000094d */ /* 0x000fea0003800000 */
[----:B------:R-:W0:Y:S01]  /*0080*/  LDC.64 R2, c[0x0][0x390] ;  /* 0x0000e400ff027b82 */ /* 0x000e220000000a00 */
[----:B------:R-:W1:Y:S01]  /*0090*/  LDCU.64 UR4, c[0x0][0x358] ;  /* 0x00006b00ff0477ac */ /* 0x000e620008000a00 */
[----:B0-----:R-:W-:-:S05]  /*00a0*/  IMAD.WIDE R2, R5, 0x8, R2 ;  /* 0x0000000805027825 */ /* 0x001fca00078e0202 */
[----:B-1----:R-:W2:Y:S01]  /*00b0*/  LDG.E.64.CONSTANT R12, desc[UR4][R2.64] ;  /* 0x00000004020c7981 */ /* 0x002ea2000c1e9b00 */
[----:B------:R-:W-:Y:S01]  /*00c0*/  IMAD.MOV.U32 R8, RZ, RZ, 0x0 ;  /* 0x00000000ff087424 */ /* 0x000fe200078e00ff */
[----:B------:R-:W-:Y:S01]  /*00d0*/  BSSY.RECONVERGENT B0, `(.L_x_0) ;  /* 0x000001c000007945 */ /* 0x000fe20003800200 */
[----:B------:R-:W-:Y:S01]  /*00e0*/  IMAD.MOV.U32 R9, RZ, RZ, 0x3fd80000 ;  /* 0x3fd80000ff097424 */ /* 0x000fe200078e00ff */
[----:B--2---:R-:W0:Y:S01]  /*00f0*/  MUFU.RSQ64H R5, R13 ;  /* 0x0000000d00057308 */ /* 0x004e220000001c00 */
[----:B------:R-:W-:-:S05]  /*0100*/  VIADD R4, R13, 0xfcb00000 ;  /* 0xfcb000000d047836 */ /* 0x000fca0000000000 */
[----:B------:R-:W-:Y:S01]  /*0110*/  ISETP.GE.U32.AND P0, PT, R4, 0x7ca00000, PT ;  /* 0x7ca000000400780c */ /* 0x000fe20003f06070 */
[----:B0-----:R-:W-:-:S08]  /*0120*/  DMUL R6, R4, R4 ;  /* 0x0000000404067228 */ /* 0x001fd00000000000 */
[----:B------:R-:W-:-:S08]  /*0130*/  DFMA R6, R12, -R6, 1 ;  /* 0x3ff000000c06742b */ /* 0x000fd00000000806 */
[----:B------:R-:W-:Y:S02]  /*0140*/  DFMA R8, R6, R8, 0.5 ;  /* 0x3fe000000608742b */ /* 0x000fe40000000008 */
[----:B------:R-:W-:-:S08]  /*0150*/  DMUL R6, R4, R6 ;  /* 0x0000000604067228 */ /* 0x000fd00000000000 */
[----:B------:R-:W-:-:S08]  /*0160*/  DFMA R6, R8, R6, R4 ;  /* 0x000000060806722b */ /* 0x000fd00000000004 */
[----:B------:R-:W-:Y:S02]  /*0170*/  DMUL R8, R12, R6 ;  /* 0x000000060c087228 */ /* 0x000fe40000000000 */
[----:B------:R-:W-:Y:S01]  /*0180*/  VIADD R3, R7, 0xfff00000 ;  /* 0xfff0000007037836 */ /* 0x000fe20000000000 */
[----:B------:R-:W-:-:S05]  /*0190*/  MOV R2, R6 ;  /* 0x0000000600027202 */ /* 0x000fca0000000f00 */
[----:B------:R-:W-:-:S08]  /*01a0*/  DFMA R14, R8, -R8, R12 ;  /* 0x80000008080e722b */ /* 0x000fd0000000000c */
[----:B------:R-:W-:Y:S01]  /*01b0*/  DFMA R10, R14, R2, R8 ;  /* 0x000000020e0a722b */ /* 0x000fe20000000008 */
[----:B------:R-:W-:Y:S10]  /*01c0*/  @!P0 BRA `(.L_x_1) ;  /* 0x0000000000308947 */ /* 0x000ff40003800000 */
[----:B------:R-:W-:Y:S01]  /*01d0*/  IMAD.MOV.U32 R28, RZ, RZ, R6 ;  /* 0x000000ffff1c7224 */ /* 0x000fe200078e0006 */
[----:B------:R-:W-:Y:S01]  /*01e0*/  MOV R37, R15 ;  /* 0x0000000f00257202 */ /* 0x000fe20000000f00 */
[----:B------:R-:W-:Y:S01]  /*01f0*/  IMAD.MOV.U32 R6, RZ, RZ, R12 ;  /* 0x000000ffff067224 */ /* 0x000fe200078e000c */
[----:B------:R-:W-:Y:S01]  /*0200*/  MOV R0, 0x270 ;  /* 0x0000027000007802 */ /* 0x000fe20000000f00 */
[----:B------:R-:W-:Y:S02]  /*0210*/  IMAD.MOV.U32 R7, RZ, RZ, R13 ;  /* 0x000000ffff077224 */ /* 0x000fe400078e000d */
[----:B------:R-:W-:Y:S02]  /*0220*/  IMAD.MOV.U32 R36, RZ, RZ, R14 ;  /* 0x000000ffff247224 */ /* 0x000fe400078e000e */
[----:B------:R-:W-:Y:S02]  /*0230*/  IMAD.MOV.U32 R30, RZ, RZ, R8 ;  /* 0x000000ffff1e7224 */ /* 0x000fe400078e0008 */
[----:B------:R-:W-:-:S02]  /*0240*/  IMAD.MOV.U32 R35, RZ, RZ, R9 ;  /* 0x000000ffff237224 */ /* 0x000fc400078e0009 */
[----:B------:R-:W-:-:S07]  /*0250*/  IMAD.MOV.U32 R29, RZ, RZ, R3 ;  /* 0x000000ffff1d7224 */ /* 0x000fce00078e0003 */
[----:B------:R-:W-:Y:S05]  /*0260*/  CALL.REL.NOINC `($__internal_2_$__cuda_sm20_dsqrt_rn_f64_mediumpath_v1) ;  /* 0x0000006c008c7944 */ /* 0x000fea0003c00000 */
[----:B------:R-:W-:Y:S01]  /*0270*/  IMAD.MOV.U32 R10, RZ, RZ, R28 ;  /* 0x000000ffff0a7224 */ /* 0x000fe200078e001c */
[----:B------:R-:W-:-:S07]  /*0280*/  MOV R11, R29 ;  /* 0x0000001d000b7202 */ /* 0x000fce0000000f00 */
.L_x_1:
[----:B------:R-:W-:Y:S05]  /*0290*/  BSYNC.RECONVERGENT B0 ;  /* 0x0000000000007941 */ /* 0x000fea0003800200 */
.L_x_0:
[----:B------:R-:W0:Y:S01]  /*02a0*/  MUFU.RCP64H R3, R11 ;  /* 0x0000000b00037308 */ /* 0x000e220000001800 */
[----:B------:R-:W-:Y:S01]  /*02b0*/  VIADD R2, R11, 0x300402 ;  /* 0x003004020b027836 */ /* 0x000fe20000000000 */
[----:B------:R-:W-:Y:S04]  /*02c0*/  BSSY.RECONVERGENT B0, `(.L_x_2) ;  /* 0x0000010000007945 */ /* 0x000fe80003800200 */
[----:B------:R-:W-:Y:S01]  /*02d0*/  FSETP.GEU.AND P0, PT, |R2|, 5.8789094863358348022e-39, PT ;  /* 0x004004020200780b */ /* 0x000fe20003f0e200 */
[----:B0-----:R-:W-:-:S08]  /*02e0*/  DFMA R4, R2, -R10, 1 ;  /* 0x3ff000000204742b */ /* 0x001fd0000000080a */
[----:B------:R-:W-:-:S08]  /*02f0*/  DFMA R4, R4, R4, R4 ;  /* 0x000000040404722b */ /* 0x000fd00000000004 */
[----:B------:R-:W-:-:S08]  /*0300*/  DFMA R4, R2, R4, R2 ;  /* 0x000000040204722b */ /* 0x000fd00000000002 */
[----:B------:R-:W-:-:S08]  /*0310*/  DFMA R8, R4, -R10, 1 ;  /* 0x3ff000000408742b */ /* 0x000fd0000000080a */
[----:B------:R-:W-:Y:S01]  /*0320*/  DFMA R8, R4, R8, R4 ;  /* 0x000000080408722b */ /* 0x000fe20000000004 */
[----:B------:R-:W-:Y:S10]  /*0330*/  @P0 BRA `(.L_x_3) ;  /* 0x0000000000200947 */ /* 0x000ff40003800000 */
[----:B------:R-:W-:Y:S01]  /*0340*/  LOP3.LUT R0, R11, 0x7fffffff, RZ, 0xc0, !PT ;  /* 0x7fffffff0b007812 */ /* 0x000fe200078ec0ff */
[----:B------:R-:W-:Y:S02]  /*0350*/  IMAD.MOV.U32 R30, RZ, RZ, R10 ;  /* 0x000000ffff1e7224 */ /* 0x000fe400078e000a */
[----:B------:R-:W-:Y:S02]  /*0360*/  IMAD.MOV.U32 R31, RZ, RZ, R11 ;  /* 0x000000ffff1f7224 */ /* 0x000fe400078e000b */
[----:B------:R-:W-:Y:S01]  /*0370*/  VIADD R29, R0, 0xfff00000 ;  /* 0xfff00000001d7836 */ /* 0x000fe20000000000 */
[----:B------:R-:W-:-:S07]  /*0380*/  MOV R0, 0x3a0 ;  /* 0x000003a000007802 */ /* 0x000fce0000000f00 */
[----:B------:R-:W-:Y:S05]  /*0390*/  CALL.REL.NOINC `($__internal_0_$__cuda_sm20_dblrcp_rn_slowpath_v3) ;  /* 0x00000064000c7944 */ /* 0x000fea0003c00000 */
[----:B------:R-:W-:Y:S01]  /*03a0*/  MOV R8, R28 ;  /* 0x0000001c00087202 */ /* 0x000fe20000000f00 */
[----:B------:R-:W-:-:S07]  /*03b0*/  IMAD.MOV.U32 R9, RZ, RZ, R29 ;  /* 0x000000ffff097224 */ /* 0x000fce00078e001d */
.L_x_3:
[----:B------:R-:W-:Y:S05]  /*03c0*/  BSYNC.RECONVERGENT B0 ;  /* 0x0000000000007941 */ /* 0x000fea0003800200 */
.L_x_2:
[----:B------:R-:W0:Y:S01]  /*03d0*/  MUFU.RCP64H R3, 1000 ;  /* 0x408f400000037908 */ /* 0x000e220000001800 */
[----:B------:R-:W-:Y:S01]  /*03e0*/  IMAD.MOV.U32 R6, RZ, RZ, 0x0 ;  /* 0x00000000ff067424 */ /* 0x000fe200078e00ff */
[----:B------:R-:W-:Y:S01]  /*03f0*/  FSETP.GEU.AND P1, PT, |R13|, 6.5827683646048100446e-37, PT ;  /* 0x036000000d00780b */ /* 0x000fe20003f2e200 */
[----:B------:R-:W-:Y:S01]  /*0400*/  IMAD.MOV.U32 R7, RZ, RZ, 0x408f4000 ;  /* 0x408f4000ff077424 */ /* 0x000fe200078e00ff */
[----:B------:R-:W-:Y:S01]  /*0410*/  BSSY.RECONVERGENT B1, `(.L_x_4) ;  /* 0x0000015000017945 */ /* 0x000fe20003800200 */
[----:B------:R-:W-:-:S06]  /*0420*/  IMAD.MOV.U32 R2, RZ, RZ, 0x1 ;  /* 0x00000001ff027424 */ /* 0x000fcc00078e00ff */
[----:B0-----:R-:W-:-:S08]  /*0430*/  DFMA R4, R2, -R6, 1 ;  /* 0x3ff000000204742b */ /* 0x001fd00000000806 */
[----:B------:R-:W-:-:S08]  /*0440*/  DFMA R4, R4, R4, R4 ;  /* 0x000000040404722b */ /* 0x000fd00000000004 */
[----:B------:R-:W-:-:S08]  /*0450*/  DFMA R4, R2, R4, R2 ;  /* 0x000000040204722b */ /* 0x000fd00000000002 */
[----:B------:R-:W-:-:S08]  /*0460*/  DFMA R2, R4, -R6, 1 ;  /* 0x3ff000000402742b */ /* 0x000fd00000000806 */
[----:B------:R-:W-:-:S08]  /*0470*/  DFMA R2, R4, R2, R4 ;  /* 0x000000020402722b */ /* 0x000fd00000000004 */
[----:B------:R-:W-:-:S08]  /*0480*/  DMUL R14, R12, R2 ;  /* 0x000000020c0e7228 */ /* 0x000fd00000000000 */
[----:B------:R-:W-:-:S08]  /*0490*/  DFMA R4, R14, -1000, R12 ;  /* 0xc08f40000e04782b */ /* 0x000fd0000000000c */
[----:B------:R-:W-:-:S10]  /*04a0*/  DFMA R14, R2, R4, R14 ;  /* 0x00000004020e722b */ /* 0x000fd4000000000e */
[----:B------:R-:W-:-:S05]  /*04b0*/  FFMA R0, RZ, 4.4765625, R15 ;  /* 0x408f4000ff007823 */ /* 0x000fca000000000f */
[----:B------:R-:W-:-:S13]  /*04c0*/  FSETP.GT.AND P0, PT, |R0|, 1.469367938527859385e-39, PT ;  /* 0x001000000000780b */ /* 0x000fda0003f04200 */
[----:B------:R-:W-:Y:S05]  /*04d0*/  @P0 BRA P1, `(.L_x_5) ;  /* 0x0000000000200947 */ /* 0x000fea0000800000 */
[----:B------:R-:W-:Y:S01]  /*04e0*/  MOV R54, R12 ;  /* 0x0000000c00367202 */ /* 0x000fe20000000f00 */
[----:B------:R-:W-:Y:S01]  /*04f0*/  IMAD.MOV.U32 R55, RZ, RZ, R13 ;  /* 0x000000ffff377224 */ /* 0x000fe200078e000d */
[----:B------:R-:W-:Y:S01]  /*0500*/  MOV R0, 0x540 ;  /* 0x0000054000007802 */ /* 0x000fe20000000f00 */
[----:B------:R-:W-:Y:S02]  /*0510*/  IMAD.MOV.U32 R58, RZ, RZ, RZ ;  /* 0x000000ffff3a7224 */ /* 0x000fe400078e00ff */
[----:B------:R-:W-:-:S07]  /*0520*/  IMAD.MOV.U32 R57, RZ, RZ, 0x408f4000 ;  /* 0x408f4000ff397424 */ /* 0x000fce00078e00ff */
[----:B------:R-:W-:Y:S05]  /*0530*/  CALL.REL.NOINC `($__internal_1_$__cuda_sm20_div_rn_f64_full) ;  /* 0x0000006400507944 */ /* 0x000fea0003c00000 */
[----:B------:R-:W-:Y:S01]  /*0540*/  IMAD.MOV.U32 R14, RZ, RZ, R4 ;  /* 0x000000ffff0e7224 */ /* 0x000fe200078e0004 */
[----:B------:R-:W-:-:S07]  /*0550*/  MOV R15, R5 ;  /* 0x00000005000f7202 */ /* 0x000fce0000000f00 */
.L_x_5:
[----:B------:R-:W-:Y:S05]  /*0560*/  BSYNC.RECONVERGENT B1 ;  /* 0x0000000000017941 */ /* 0x000fea0003800200 */
.L_x_4:
[----:B------:R-:W-:Y:S01]  /*0570*/  DSETP.NEU.AND P0, PT, R14, RZ, PT ;  /* 0x000000ff0e00722a */ /* 0x000fe20003f0d000 */
[----:B------:R-:W-:-:S13]  /*0580*/  BSSY.RECONVERGENT B0, `(.L_x_6) ;  /* 0x000000e000007945 */ /* 0x000fda0003800200 */
[----:B------:R-:W-:Y:S02]  /*0590*/  @!P0 IMAD.MOV.U32 R4, RZ, RZ, 0x0 ;  /* 0x00000000ff048424 */ /* 0x000fe400078e00ff */
[----:B------:R-:W-:Y:S01]  /*05a0*/  @!P0 IMAD.MOV.U32 R5, RZ, RZ, 0x7ff00000 ;  /* 0x7ff00000ff058424 */ /* 0x000fe200078e00ff */
[----:B------:R-:W-:Y:S06]  /*05b0*/  @!P0 BRA `(.L_x_7) ;  /* 0x0000000000288947 */ /* 0x000fec0003800000 */
[----:B------:R-:W-:Y:S01]  /*05c0*/  DADD R58, -RZ, |R14| ;  /* 0x00000000ff3a7229 */ /* 0x000fe2000000050e */
[----:B------:R-:W-:Y:S01]  /*05d0*/  BSSY.RECONVERGENT B1, `(.L_x_8) ;  /* 0x0000006000017945 */ /* 0x000fe20003800200 */
[----:B------:R-:W-:Y:S01]  /*05e0*/  ISETP.GE.AND P0, PT, R15, RZ, PT ;  /* 0x000000ff0f00720c */ /* 0x000fe20003f06270 */
[----:B------:R-:W-:Y:S01]  /*05f0*/  IMAD.MOV.U32 R56, RZ, RZ, -0x66666666 ;  /* 0x9999999aff387424 */ /* 0x000fe200078e00ff */
[----:B------:R-:W-:Y:S01]  /*0600*/  MOV R0, 0x630 ;  /* 0x0000063000007802 */ /* 0x000fe20000000f00 */
[----:B------:R-:W-:-:S10]  /*0610*/  IMAD.MOV.U32 R57, RZ, RZ, -0x40366667 ;  /* 0xbfc99999ff397424 */ /* 0x000fd400078e00ff */
[----:B------:R-:W-:Y:S05]  /*0620*/  CALL.REL.NOINC `($_Z11cool_kernelidPKdPdi$__internal_accurate_pow) ;  /* 0x0000006c00507944 */ /* 0x000fea0003c00000 */
[----:B------:R-:W-:Y:S05]  /*0630*/  BSYNC.RECONVERGENT B1 ;  /* 0x0000000000017941 */ /* 0x000fea0003800200 */
.L_x_8:
[----:B------:R-:W-:Y:S02]  /*0640*/  FSEL R4, R6, RZ, P0 ;  /* 0x000000ff06047208 */ /* 0x000fe40000000000 */
[----:B------:R-:W-:-:S07]  /*0650*/  FSEL R5, R46, -QNAN , P0 ;  /* 0xfff800002e057808 */ /* 0x000fce0000000000 */
.L_x_7:
[----:B------:R-:W-:Y:S05]  /*0660*/  BSYNC.RECONVERGENT B0 ;  /* 0x0000000000007941 */ /* 0x000fea0003800200 */
.L_x_6:
[----:B------:R-:W0:Y:S01]  /*0670*/  MUFU.RCP64H R3, 1000000 ;  /* 0x412e848000037908 */ /* 0x000e220000001800 */
[----:B------:R-:W-:Y:S01]  /*0680*/  MOV R16, 0x0 ;  /* 0x0000000000107802 */ /* 0x000fe20000000f00 */
[----:B------:R-:W-:Y:S01]  /*0690*/  IMAD.MOV.U32 R17, RZ, RZ, 0x412e8480 ;  /* 0x412e8480ff117424 */ /* 0x000fe200078e00ff */
[----:B------:R-:W-:Y:S01]  /*06a0*/  UMOV UR6, 0x9999999a ;  /* 0x9999999a00067882 */ /* 0x000fe20000000000 */
[----:B------:R-:W-:Y:S01]  /*06b0*/  IMAD.MOV.U32 R2, RZ, RZ, 0x1 ;  /* 0x00000001ff027424 */ /* 0x000fe200078e00ff */
[----:B------:R-:W-:Y:S01]  /*06c0*/  UMOV UR7, 0x3fc99999 ;  /* 0x3fc9999900077882 */ /* 0x000fe20000000000 */
[----:B------:R-:W-:Y:S01]  /*06d0*/  BSSY.RECONVERGENT B0, `(.L_x_9) ;  /* 0x0000016000007945 */ /* 0x000fe20003800200 */
[----:B------:R-:W-:Y:S01]  /*06e0*/  DSETP.NEU.AND P1, PT, R14, 1, PT ;  /* 0x3ff000000e00742a */ /* 0x000fe20003f2d000 */
[----:B------:R-:W-:Y:S02]  /*06f0*/  FSETP.GEU.AND P3, PT, |R13|, 6.5827683646048100446e-37, PT ;  /* 0x036000000d00780b */ /* 0x000fe40003f6e200 */
[----:B0-----:R-:W-:-:S08]  /*0700*/  DFMA R6, R2, -R16, 1 ;  /* 0x3ff000000206742b */ /* 0x001fd00000000810 */
[----:B------:R-:W-:-:S08]  /*0710*/  DFMA R6, R6, R6, R6 ;  /* 0x000000060606722b */ /* 0x000fd00000000006 */
[----:B------:R-:W-:-:S08]  /*0720*/  DFMA R6, R2, R6, R2 ;  /* 0x000000060206722b */ /* 0x000fd00000000002 */
[----:B------:R-:W-:-:S08]  /*0730*/  DFMA R2, R6, -R16, 1 ;  /* 0x3ff000000602742b */ /* 0x000fd00000000810 */
[----:B------:R-:W-:Y:S02]  /*0740*/  DFMA R2, R6, R2, R6 ;  /* 0x000000020602722b */ /* 0x000fe40000000006 */
[----:B------:R-:W-:-:S06]  /*0750*/  DADD R6, R14, -UR6 ;  /* 0x800000060e067e29 */ /* 0x000fcc0008000000 */
[----:B------:R-:W-:-:S04]  /*0760*/  DMUL R16, R12, R2 ;  /* 0x000000020c107228 */ /* 0x000fc80000000000 */
[----:B------:R-:W-:-:S04]  /*0770*/  LOP3.LUT R6, R7, 0x7ff00000, RZ, 0xc0, !PT ;  /* 0x7ff0000007067812 */ /* 0x000fc800078ec0ff */
[----:B------:R-:W-:Y:S01]  /*0780*/  DFMA R18, R16, -1000000, R12 ;  /* 0xc12e84801012782b */ /* 0x000fe2000000000c */
[----:B------:R-:W-:-:S07]  /*0790*/  ISETP.NE.AND P0, PT, R6, 0x7ff00000, PT ;  /* 0x7ff000000600780c */ /* 0x000fce0003f05270 */
[----:B------:R-:W-:-:S10]  /*07a0*/  DFMA R2, R2, R18, R16 ;  /* 0x000000120202722b */ /* 0x000fd40000000010 */
[----:B------:R-:W-:-:S05]  /*07b0*/  FFMA R0, RZ, 10.9073486328125, R3 ;  /* 0x412e8480ff007823 */ /* 0x000fca0000000003 */
[----:B------:R-:W-:Y:S01]  /*07c0*/  FSETP.GT.AND P2, PT, |R0|, 1.469367938527859385e-39, PT ;  /* 0x001000000000780b */ /* 0x000fe20003f44200 */
[----:B------:R-:W-:-:S12]  /*07d0*/  @P0 BRA `(.L_x_10) ;  /* 0x0000000000140947 */ /* 0x000fd80003800000 */
[----:B------:R-:W-:-:S14]  /*07e0*/  DSETP.NAN.AND P0, PT, R14, R14, PT ;  /* 0x0000000e0e00722a */ /* 0x000fdc0003f08000 */
[----:B------:R-:W-:Y:S01]  /*07f0*/  @P0 DADD R4, R14, -UR6 ;  /* 0x800000060e040e29 */ /* 0x000fe20008000000 */
[----:B------:R-:W-:Y:S10]  /*0800*/  @P0 BRA `(.L_x_10) ;  /* 0x0000000000080947 */ /* 0x000ff40003800000 */
[----:B------:R-:W-:-:S14]  /*0810*/  DSETP.NEU.AND P0, PT, |R14|, +INF , PT ;  /* 0x7ff000000e00742a */ /* 0x000fdc0003f0d200 */
[----:B------:R-:W-:-:S07]  /*0820*/  @!P0 CS2R R4, SRZ ;  /* 0x0000000000048805 */ /* 0x000fce000001ff00 */
.L_x_10:
[----:B------:R-:W-:Y:S05]  /*0830*/  BSYNC.RECONVERGENT B0 ;  /* 0x0000000000007941 */ /* 0x000fea0003800200 */
.L_x_9:
[----:B------:R-:W-:Y:S01]  /*0840*/  BSSY.RECONVERGENT B1, `(.L_x_11) ;  /* 0x000000c000017945 */ /* 0x000fe20003800200 */
[----:B------:R-:W-:Y:S02]  /*0850*/  FSEL R14, R4, RZ, P1 ;  /* 0x000000ff040e7208 */ /* 0x000fe40000800000 */
[----:B------:R-:W-:Y:S01]  /*0860*/  FSEL R15, R5, 1.875, P1 ;  /* 0x3ff00000050f7808 */ /* 0x000fe20000800000 */
[----:B------:R-:W-:Y:S06]  /*0870*/  @P2 BRA P3, `(.L_x_12) ;  /* 0x0000000000202947 */ /* 0x000fec0001800000 */
[----:B------:R-:W-:Y:S01]  /*0880*/  IMAD.MOV.U32 R54, RZ, RZ, R12 ;  /* 0x000000ffff367224 */ /* 0x000fe200078e000c */
[----:B------:R-:W-:Y:S01]  /*0890*/  MOV R58, RZ ;  /* 0x000000ff003a7202 */ /* 0x000fe20000000f00 */
[----:B------:R-:W-:Y:S01]  /*08a0*/  IMAD.MOV.U32 R55, RZ, RZ, R13 ;  /* 0x000000ffff377224 */ /* 0x000fe200078e000d */
[----:B------:R-:W-:Y:S01]  /*08b0*/  MOV R0, 0x8e0 ;  /* 0x000008e000007802 */ /* 0x000fe20000000f00 */
[----:B------:R-:W-:-:S07]  /*08c0*/  IMAD.MOV.U32 R57, RZ, RZ, 0x412e8480 ;  /* 0x412e8480ff397424 */ /* 0x000fce00078e00ff */
[----:B------:R-:W-:Y:S05]  /*08d0*/  CALL.REL.NOINC `($__internal_1_$__cuda_sm20_div_rn_f64_full) ;  /* 0x0000006000687944 */ /* 0x000fea0003c00000 */
[----:B------:R-:W-:Y:S02]  /*08e0*/  IMAD.MOV.U32 R2, RZ, RZ, R4 ;  /* 0x000000ffff027224 */ /* 0x000fe400078e0004 */
[----:B------:R-:W-:-:S07]  /*08f0*/  IMAD.MOV.U32 R3, RZ, RZ, R5 ;  /* 0x000000ffff037224 */ /* 0x000fce00078e0005 */
.L_x_12:
[----:B------:R-:W-:Y:S05]  /*0900*/  BSYNC.RECONVERGENT B1 ;  /* 0x0000000000017941 */ /* 0x000fea0003800200 */
.L_x_11:
[----:B------:R-:W-:Y:S01]  /*0910*/  DSETP.NEU.AND P0, PT, R2, RZ, PT ;  /* 0x000000ff0200722a */ /* 0x000fe20003f0d000 */
[----:B------:R-:W-:-:S13]  /*0920*/  BSSY.RECONVERGENT B0, `(.L_x_13) ;  /* 0x000000d000007945 */ /* 0x000fda0003800200 */
[----:B------:R-:W-:Y:S01]  /*0930*/  @!P0 CS2R R4, SRZ ;  /* 0x0000000000048805 */ /* 0x000fe2000001ff00 */
[----:B------:R-:W-:Y:S06]  /*0940*/  @!P0 BRA `(.L_x_14) ;  /* 0x0000000000288947 */ /* 0x000fec0003800000 */
[----:B------:R-:W-:Y:S01]  /*0950*/  DADD R58, -RZ, |R2| ;  /* 0x00000000ff3a7229 */ /* 0x000fe20000000502 */
[----:B------:R-:W-:Y:S01]  /*0960*/  BSSY.RECONVERGENT B1, `(.L_x_15) ;  /* 0x0000006000017945 */ /* 0x000fe20003800200 */
[----:B------:R-:W-:Y:S01]  /*0970*/  ISETP.GE.AND P0, PT, R3, RZ, PT ;  /* 0x000000ff0300720c */ /* 0x000fe20003f06270 */
[----:B------:R-:W-:Y:S01]  /*0980*/  IMAD.MOV.U32 R56, RZ, RZ, 0x66666666 ;  /* 0x66666666ff387424 */ /* 0x000fe200078e00ff */
[----:B------:R-:W-:Y:S02]  /*0990*/  MOV R57, 0x3fe66666 ;  /* 0x3fe6666600397802 */ /* 0x000fe40000000f00 */
[----:B------:R-:W-:-:S09]  /*09a0*/  MOV R0, 0x9c0 ;  /* 0x000009c000007802 */ /* 0x000fd20000000f00 */
[----:B------:R-:W-:Y:S05]  /*09b0*/  CALL.REL.NOINC `($_Z11cool_kernelidPKdPdi$__internal_accurate_pow) ;  /* 0x00000068006c7944 */ /* 0x000fea0003c00000 */
[----:B------:R-:W-:Y:S05]  /*09c0*/  BSYNC.RECONVERGENT B1 ;  /* 0x0000000000017941 */ /* 0x000fea0003800200 */
.L_x_15:
[----:B------:R-:W-:Y:S02]  /*09d0*/  FSEL R4, R6, RZ, P0 ;  /* 0x000000ff06047208 */ /* 0x000fe40000000000 */
[----:B------:R-:W-:-:S07]  /*09e0*/  FSEL R5, R46, -QNAN , P0 ;  /* 0xfff800002e057808 */ /* 0x000fce0000000000 */
.L_x_14:
[----:B------:R-:W-:Y:S05]  /*09f0*/  BSYNC.RECONVERGENT B0 ;  /* 0x0000000000007941 */ /* 0x000fea0003800200 */
.L_x_13:
[----:B------:R-:W-:Y:S01]  /*0a00*/  UMOV UR6, 0x66666666 ;  /* 0x6666666600067882 */ /* 0x000fe20000000000 */
[----:B------:R-:W-:Y:S01]  /*0a10*/  UMOV UR7, 0x3fe66666 ;  /* 0x3fe6666600077882 */ /* 0x000fe20000000000 */
[----:B------:R-:W-:Y:S01]  /*0a20*/  BSSY.RECONVERGENT B0, `(.L_x_16) ;  /* 0x000000b000007945 */ /* 0x000fe20003800200 */
[----:B------:R-:W-:-:S10]  /*0a30*/  DADD R6, R2, UR6 ;  /* 0x0000000602067e29 */ /* 0x000fd40008000000 */
[----:B------:R-:W-:-:S04]  /*0a40*/  LOP3.LUT R6, R7, 0x7ff00000, RZ, 0xc0, !PT ;  /* 0x7ff0000007067812 */ /* 0x000fc800078ec0ff */
[----:B------:R-:W-:-:S13]  /*0a50*/  ISETP.NE.AND P0, PT, R6, 0x7ff00000, PT ;  /* 0x7ff000000600780c */ /* 0x000fda0003f05270 */
[----:B------:R-:W-:Y:S05]  /*0a60*/  @P0 BRA `(.L_x_17) ;  /* 0x0000000000180947 */ /* 0x000fea0003800000 */
[----:B------:R-:W-:-:S14]  /*0a70*/  DSETP.NAN.AND P0, PT, R2, R2, PT ;  /* 0x000000020200722a */ /* 0x000fdc0003f08000 */
[----:B------:R-:W-:Y:S01]  /*0a80*/  @P0 DADD R4, R2, UR6 ;  /* 0x0000000602040e29 */ /* 0x000fe20008000000 */
[----:B------:R-:W-:Y:S10]  /*0a90*/  @P0 BRA `(.L_x_17) ;  /* 0x00000000000c0947 */ /* 0x000ff40003800000 */
[----:B------:R-:W-:-:S14]  /*0aa0*/  DSETP.NEU.AND P0, PT, |R2|, +INF , PT ;  /* 0x7ff000000200742a */ /* 0x000fdc0003f0d200 */
[----:B------:R-:W-:Y:S02]  /*0ab0*/  @!P0 IMAD.MOV.U32 R4, RZ, RZ, 0x0 ;  /* 0x00000000ff048424 */ /* 0x000fe400078e00ff */
[----:B------:R-:W-:-:S07]  /*0ac0*/  @!P0 IMAD.MOV.U32 R5, RZ, RZ, 0x7ff00000 ;  /* 0x7ff00000ff058424 */ /* 0x000fce00078e00ff */
.L_x_17:
[----:B------:R-:W-:Y:S05]  /*0ad0*/  BSYNC.RECONVERGENT B0 ;  /* 0x0000000000007941 */ /* 0x000fea0003800200 */
.L_x_16:
[----:B------:R-:W-:Y:S01]  /*0ae0*/  DADD R18, R4, 1 ;  /* 0x3ff0000004127429 */ /* 0x000fe20000000000 */
[----:B------:R-:W-:Y:S01]  /*0af0*/  BSSY.RECONVERGENT B0, `(.L_x_18) ;  /* 0x0000013000007945 */ /* 0x000fe20003800200 */
[----:B------:R-:W-:-:S04]  /*0b00*/  DSETP.NEU.AND P1, PT, R2, 1, PT ;  /* 0x3ff000000200742a */ /* 0x000fc80003f2d000 */
[----:B------:R-:W0:Y:S04]  /*0b10*/  MUFU.RCP64H R5, R19 ;  /* 0x0000001300057308 */ /* 0x000e280000001800 */
[----:B------:R-:W-:-:S05]  /*0b20*/  VIADD R4, R19, 0x300402 ;  /* 0x0030040213047836 */ /* 0x000fca0000000000 */
[----:B------:R-:W-:Y:S01]  /*0b30*/  FSETP.GEU.AND P0, PT, |R4|, 5.8789094863358348022e-39, PT ;  /* 0x004004020400780b */ /* 0x000fe20003f0e200 */
[----:B0-----:R-:W-:-:S08]  /*0b40*/  DFMA R6, -R18, R4, 1 ;  /* 0x3ff000001206742b */ /* 0x001fd00000000104 */
[----:B------:R-:W-:-:S08]  /*0b50*/  DFMA R6, R6, R6, R6 ;  /* 0x000000060606722b */ /* 0x000fd00000000006 */
[----:B------:R-:W-:-:S08]  /*0b60*/  DFMA R6, R4, R6, R4 ;  /* 0x000000060406722b */ /* 0x000fd00000000004 */
[----:B------:R-:W-:-:S08]  /*0b70*/  DFMA R16, -R18, R6, 1 ;  /* 0x3ff000001210742b */ /* 0x000fd00000000106 */
[----:B------:R-:W-:Y:S01]  /*0b80*/  DFMA R6, R6, R16, R6 ;  /* 0x000000100606722b */ /* 0x000fe20000000006 */
[----:B------:R-:W-:Y:S10]  /*0b90*/  @P0 BRA `(.L_x_19) ;  /* 0x0000000000200947 */ /* 0x000ff40003800000 */
[----:B------:R-:W-:Y:S01]  /*0ba0*/  LOP3.LUT R0, R19, 0x7fffffff, RZ, 0xc0, !PT ;  /* 0x7fffffff13007812 */ /* 0x000fe200078ec0ff */
[----:B------:R-:W-:Y:S01]  /*0bb0*/  IMAD.MOV.U32 R30, RZ, RZ, R18 ;  /* 0x000000ffff1e7224 */ /* 0x000fe200078e0012 */
[----:B------:R-:W-:-:S03]  /*0bc0*/  MOV R31, R19 ;  /* 0x00000013001f7202 */ /* 0x000fc60000000f00 */
[----:B------:R-:W-:Y:S01]  /*0bd0*/  VIADD R29, R0, 0xfff00000 ;  /* 0xfff00000001d7836 */ /* 0x000fe20000000000 */
[----:B------:R-:W-:-:S07]  /*0be0*/  MOV R0, 0xc00 ;  /* 0x00000c0000007802 */ /* 0x000fce0000000f00 */
[----:B------:R-:W-:Y:S05]  /*0bf0*/  CALL.REL.NOINC `($__internal_0_$__cuda_sm20_dblrcp_rn_slowpath_v3) ;  /* 0x0000005800f47944 */ /* 0x000fea0003c00000 */
[----:B------:R-:W-:Y:S02]  /*0c00*/  IMAD.MOV.U32 R6, RZ, RZ, R28 ;  /* 0x000000ffff067224 */ /* 0x000fe400078e001c */
[----:B------:R-:W-:-:S07]  /*0c10*/  IMAD.MOV.U32 R7, RZ, RZ, R29 ;  /* 0x000000ffff077224 */ /* 0x000fce00078e001d */
.L_x_19:
[----:B------:R-:W-:Y:S05]  /*0c20*/  BSYNC.RECONVERGENT B0 ;  /* 0x0000000000007941 */ /* 0x000fea0003800200 */
.L_x_18:
[----:B------:R-:W-:Y:S01]  /*0c30*/  UMOV UR6, 0x798c4336 ;  /* 0x798c433600067882 */ /* 0x000fe20000000000 */
[----:B------:R-:W-:Y:S01]  /*0c40*/  UMOV UR7, 0x3dd716f9 ;  /* 0x3dd716f900077882 */ /* 0x000fe20000000000 */
[----:B------:R-:W-:Y:S01]  /*0c50*/  DSETP.NEU.AND P0, PT, R12, RZ, PT ;  /* 0x000000ff0c00722a */ /* 0x000fe20003f0d000 */
[----:B------:R-:W-:Y:S01]  /*0c60*/  FSEL R16, R6, RZ, P1 ;  /* 0x000000ff06107208 */ /* 0x000fe20000800000 */
[----:B------:R-:W-:Y:S01]  /*0c70*/  DMUL R2, R8, UR6 ;  /* 0x0000000608027c28 */ /* 0x000fe20008000000 */
[----:B------:R-:W-:Y:S01]  /*0c80*/  FSEL R17, R7, 1.75, P1 ;  /* 0x3fe0000007117808 */ /* 0x000fe20000800000 */
[----:B------:R-:W-:Y:S06]  /*0c90*/  BSSY.RECONVERGENT B0, `(.L_x_20) ;  /* 0x0000011000007945 */ /* 0x000fec0003800200 */
[----:B------:R-:W-:-:S04]  /*0ca0*/  DMUL R2, R14, R2 ;  /* 0x000000020e027228 */ /* 0x000fc80000000000 */
[----:B------:R-:W-:Y:S01]  /*0cb0*/  @!P0 MOV R4, 0x0 ;  /* 0x0000000000048802 */ /* 0x000fe20000000f00 */
[----:B------:R-:W-:-:S03]  /*0cc0*/  @!P0 IMAD.MOV.U32 R5, RZ, RZ, 0x7ff00000 ;  /* 0x7ff00000ff058424 */ /* 0x000fc600078e00ff */
[----:B------:R-:W-:Y:S01]  /*0cd0*/  DMUL R48, R16, R2 ;  /* 0x0000000210307228 */ /* 0x000fe20000000000 */
[----:B------:R-:W-:Y:S01]  /*0ce0*/  IMAD.MOV.U32 R3, RZ, RZ, R13 ;  /* 0x000000ffff037224 */ /* 0x000fe200078e000d */
[----:B------:R-:W-:Y:S09]  /*0cf0*/  @!P0 BRA `(.L_x_21) ;  /* 0x0000000000288947 */ /* 0x000ff20003800000 */
        /* <DEDUP_REMOVED lines=8> */
.L_x_22:
[----:B------:R-:W-:Y:S02]  /*0d80*/  FSEL R4, R6, RZ, P0 ;  /* 0x000000ff06047208 */ /* 0x000fe40000000000 */
[----:B------:R-:W-:-:S07]  /*0d90*/  FSEL R5, R46, -QNAN , P0 ;  /* 0xfff800002e057808 */ /* 0x000fce0000000000 */
.L_x_21:
[----:B------:R-:W-:Y:S05]  /*0da0*/  BSYNC.RECONVERGENT B0 ;  /* 0x0000000000007941 */ /* 0x000fea0003800200 */
.L_x_20:
[----:B------:R-:W-:Y:S01]  /*0db0*/  UMOV UR6, 0xaa64c2f8 ;  /* 0xaa64c2f800067882 */ /* 0x000fe20000000000 */
[----:B------:R-:W-:Y:S01]  /*0dc0*/  UMOV UR7, 0x3fe45460 ;  /* 0x3fe4546000077882 */ /* 0x000fe20000000000 */
[----:B------:R-:W-:Y:S01]  /*0dd0*/  BSSY.RECONVERGENT B0, `(.L_x_23) ;  /* 0x000000b000007945 */ /* 0x000fe20003800200 */
[C---:B------:R-:W-:Y:S02]  /*0de0*/  DADD R6, R12.reuse, -UR6 ;  /* 0x800000060c067e29 */ /* 0x040fe40008000000 */
[----:B------:R-:W-:-:S08]  /*0df0*/  DSETP.NEU.AND P1, PT, R12, RZ, PT ;  /* 0x000000ff0c00722a */ /* 0x000fd00003f2d000 */
[----:B------:R-:W-:-:S04]  /*0e00*/  LOP3.LUT R6, R7, 0x7ff00000, RZ, 0xc0, !PT ;  /* 0x7ff0000007067812 */ /* 0x000fc800078ec0ff */
[----:B------:R-:W-:-:S13]  /*0e10*/  ISETP.NE.AND P0, PT, R6, 0x7ff00000, PT ;  /* 0x7ff000000600780c */ /* 0x000fda0003f05270 */
[----:B------:R-:W-:Y:S05]  /*0e20*/  @P0 BRA `(.L_x_24) ;  /* 0x0000000000140947 */ /* 0x000fea0003800000 */
[----:B------:R-:W-:-:S14]  /*0e30*/  DSETP.NAN.AND P0, PT, R12, R12, PT ;  /* 0x0000000c0c00722a */ /* 0x000fdc0003f08000 */
[----:B------:R-:W-:Y:S01]  /*0e40*/  @P0 DADD R4, R12, -UR6 ;  /* 0x800000060c040e29 */ /* 0x000fe20008000000 */
[----:B------:R-:W-:Y:S10]  /*0e50*/  @P0 BRA `(.L_x_24) ;  /* 0x0000000000080947 */ /* 0x000ff40003800000 */
[----:B------:R-:W-:-:S14]  /*0e60*/  DSETP.NEU.AND P0, PT, |R12|, +INF , PT ;  /* 0x7ff000000c00742a */ /* 0x000fdc0003f0d200 */
[----:B------:R-:W-:-:S07]  /*0e70*/  @!P0 CS2R R4, SRZ ;  /* 0x0000000000048805 */ /* 0x000fce000001ff00 */
.L_x_24:
[----:B------:R-:W-:Y:S05]  /*0e80*/  BSYNC.RECONVERGENT B0 ;  /* 0x0000000000007941 */ /* 0x000fea0003800200 */
.L_x_23:
[----:B------:R-:W-:Y:S01]  /*0e90*/  UMOV UR6, 0xe361ce4c ;  /* 0xe361ce4c00067882 */ /* 0x000fe20000000000 */
[----:B------:R-:W-:Y:S01]  /*0ea0*/  UMOV UR7, 0x3de49da7 ;  /* 0x3de49da700077882 */ /* 0x000fe20000000000 */
[----:B------:R-:W-:Y:S01]  /*0eb0*/  DSETP.NEU.AND P0, PT, R12, 1, PT ;  /* 0x3ff000000c00742a */ /* 0x000fe20003f0d000 */
[----:B------:R-:W-:Y:S01]  /*0ec0*/  BSSY.RECONVERGENT B0, `(.L_x_25) ;  /* 0x000000f000007945 */ /* 0x000fe20003800200 */
[----:B------:R-:W-:Y:S01]  /*0ed0*/  DMUL R4, R4, UR6 ;  /* 0x0000000604047c28 */ /* 0x000fe20008000000 */
[----:B------:R-:W-:Y:S01]  /*0ee0*/  @!P1 IMAD.MOV.U32 R6, RZ, RZ, 0x0 ;  /* 0x00000000ff069424 */ /* 0x000fe200078e00ff */
[----:B------:R-:W-:-:S08]  /*0ef0*/  @!P1 MOV R7, 0x7ff00000 ;  /* 0x7ff0000000079802 */ /* 0x000fd00000000f00 */
[----:B------:R-:W-:Y:S02]  /*0f00*/  FSEL R38, R4, -4.16538267305469227827e+21, P0 ;  /* 0xe361ce4c04267808 */ /* 0x000fe40000000000 */
[----:B------:R-:W-:Y:S01]  /*0f10*/  FSEL R39, R5, 0.11162882298231124878, P0 ;  /* 0x3de49da705277808 */ /* 0x000fe20000000000 */
[----:B------:R-:W-:Y:S06]  /*0f20*/  @!P1 BRA `(.L_x_26) ;  /* 0x0000000000209947 */ /* 0x000fec0003800000 */
[----:B------:R-:W-:Y:S01]  /*0f30*/  DADD R58, -RZ, |R12| ;  /* 0x00000000ff3a7229 */ /* 0x000fe2000000050c */
[----:B------:R-:W-:Y:S01]  /*0f40*/  ISETP.GE.AND P0, PT, R3, RZ, PT ;  /* 0x000000ff0300720c */ /* 0x000fe20003f06270 */
[----:B------:R-:W-:Y:S01]  /*0f50*/  IMAD.MOV.U32 R56, RZ, RZ, RZ ;  /* 0x000000ffff387224 */ /* 0x000fe200078e00ff */
[----:B------:R-:W-:Y:S01]  /*0f60*/  MOV R0, 0xf90 ;  /* 0x00000f9000007802 */ /* 0x000fe20000000f00 */
[----:B------:R-:W-:-:S10]  /*0f70*/  IMAD.MOV.U32 R57, RZ, RZ, -0x40080000 ;  /* 0xbff80000ff397424 */ /* 0x000fd400078e00ff */
[----:B------:R-:W-:Y:S05]  /*0f80*/  CALL.REL.NOINC `($_Z11cool_kernelidPKdPdi$__internal_accurate_pow) ;  /* 0x0000006000f87944 */ /* 0x000fea0003c00000 */
[----:B------:R-:W-:Y:S02]  /*0f90*/  FSEL R6, R6, RZ, P0 ;  /* 0x000000ff06067208 */ /* 0x000fe40000000000 */
[----:B------:R-:W-:-:S07]  /*0fa0*/  FSEL R7, R46, -QNAN , P0 ;  /* 0xfff800002e077808 */ /* 0x000fce0000000000 */
.L_x_26:
[----:B------:R-:W-:Y:S05]  /*0fb0*/  BSYNC.RECONVERGENT B0 ;  /* 0x0000000000007941 */ /* 0x000fea0003800200 */
.L_x_25:
[----:B------:R-:W0:Y:S01]  /*0fc0*/  MUFU.RCP64H R5, R13 ;  /* 0x0000000d00057308 */ /* 0x000e220000001800 */
[----:B------:R-:W-:Y:S01]  /*0fd0*/  IMAD.MOV.U32 R4, RZ, RZ, 0x1 ;  /* 0x00000001ff047424 */ /* 0x000fe200078e00ff */
[----:B------:R-:W-:Y:S01]  /*0fe0*/  BSSY.RECONVERGENT B0, `(.L_x_27) ;  /* 0x0000015000007945 */ /* 0x000fe20003800200 */
[----:B------:R-:W-:-:S04]  /*0ff0*/  DSETP.NEU.AND P2, PT, R12, 1, PT ;  /* 0x3ff000000c00742a */ /* 0x000fc80003f4d000 */
[----:B0-----:R-:W-:-:S08]  /*1000*/  DFMA R18, -R12, R4, 1 ;  /* 0x3ff000000c12742b */ /* 0x001fd00000000104 */
[----:B------:R-:W-:-:S08]  /*1010*/  DFMA R18, R18, R18, R18 ;  /* 0x000000121212722b */ /* 0x000fd00000000012 */
[----:B------:R-:W-:-:S08]  /*1020*/  DFMA R18, R4, R18, R4 ;  /* 0x000000120412722b */ /* 0x000fd00000000004 */
[----:B------:R-:W-:-:S08]  /*1030*/  DFMA R4, -R12, R18, 1 ;  /* 0x3ff000000c04742b */ /* 0x000fd00000000112 */
[----:B------:R-:W-:Y:S02]  /*1040*/  DFMA R4, R18, R4, R18 ;  /* 0x000000041204722b */ /* 0x000fe40000000012 */
[----:B------:R-:W-:-:S06]  /*1050*/  DADD R18, R12, -1.5 ;  /* 0xbff800000c127429 */ /* 0x000fcc0000000000 */
[----:B------:R-:W-:-:S04]  /*1060*/  DMUL R20, R4, -470000 ;  /* 0xc11cafc004147828 */ /* 0x000fc80000000000 */
[----:B------:R-:W-:-:S04]  /*1070*/  LOP3.LUT R18, R19, 0x7ff00000, RZ, 0xc0, !PT ;  /* 0x7ff0000013127812 */ /* 0x000fc800078ec0ff */
[----:B------:R-:W-:Y:S01]  /*1080*/  DFMA R22, -R12, R20, -470000 ;  /* 0xc11cafc00c16742b */ /* 0x000fe20000000114 */
[----:B------:R-:W-:-:S07]  /*1090*/  ISETP.NE.AND P0, PT, R18, 0x7ff00000, PT ;  /* 0x7ff000001200780c */ /* 0x000fce0003f05270 */
[----:B------:R-:W-:-:S10]  /*10a0*/  DFMA R4, R4, R22, R20 ;  /* 0x000000160404722b */ /* 0x000fd40000000014 */
[----:B------:R-:W-:-:S05]  /*10b0*/  FFMA R0, RZ, R13, R5 ;  /* 0x0000000dff007223 */ /* 0x000fca0000000005 */
[----:B------:R-:W-:Y:S01]  /*10c0*/  FSETP.GT.AND P1, PT, |R0|, 1.469367938527859385e-39, PT ;  /* 0x001000000000780b */ /* 0x000fe20003f24200 */
[----:B------:R-:W-:-:S12]  /*10d0*/  @P0 BRA `(.L_x_28) ;  /* 0x0000000000140947 */ /* 0x000fd80003800000 */
[----:B------:R-:W-:-:S14]  /*10e0*/  DSETP.NAN.AND P0, PT, R12, R12, PT ;  /* 0x0000000c0c00722a */ /* 0x000fdc0003f08000 */
[----:B------:R-:W-:Y:S01]  /*10f0*/  @P0 DADD R6, R12, -1.5 ;  /* 0xbff800000c060429 */ /* 0x000fe20000000000 */
[----:B------:R-:W-:Y:S10]  /*1100*/  @P0 BRA `(.L_x_28) ;  /* 0x0000000000080947 */ /* 0x000ff40003800000 */
[----:B------:R-:W-:-:S14]  /*1110*/  DSETP.NEU.AND P0, PT, |R12|, +INF , PT ;  /* 0x7ff000000c00742a */ /* 0x000fdc0003f0d200 */
[----:B------:R-:W-:-:S07]  /*1120*/  @!P0 CS2R R6, SRZ ;  /* 0x0000000000068805 */ /* 0x000fce000001ff00 */
.L_x_28:
[----:B------:R-:W-:Y:S05]  /*1130*/  BSYNC.RECONVERGENT B0 ;  /* 0x0000000000007941 */ /* 0x000fea0003800200 */
.L_x_27:
[----:B------:R-:W-:Y:S01]  /*1140*/  BSSY.RECONVERGENT B1, `(.L_x_29) ;  /* 0x000000a000017945 */ /* 0x000fe20003800200 */
[----:B------:R-:W-:Y:S02]  /*1150*/  FSEL R18, R6, RZ, P2 ;  /* 0x000000ff06127208 */ /* 0x000fe40001000000 */
[----:B------:R-:W-:Y:S01]  /*1160*/  FSEL R19, R7, 1.875, P2 ;  /* 0x3ff0000007137808 */ /* 0x000fe20001000000 */
[----:B------:R-:W-:Y:S06]  /*1170*/  @P1 BRA `(.L_x_30) ;  /* 0x0000000000181947 */ /* 0x000fec0003800000 */
[----:B------:R-:W-:Y:S01]  /*1180*/  IMAD.MOV.U32 R54, RZ, RZ, RZ ;  /* 0x000000ffff367224 */ /* 0x000fe200078e00ff */
[----:B------:R-:W-:Y:S01]  /*1190*/  MOV R55, 0xc11cafc0 ;  /* 0xc11cafc000377802 */ /* 0x000fe20000000f00 */
[----:B------:R-:W-:Y:S01]  /*11a0*/  IMAD.MOV.U32 R58, RZ, RZ, R12 ;  /* 0x000000ffff3a7224 */ /* 0x000fe200078e000c */
[----:B------:R-:W-:Y:S01]  /*11b0*/  MOV R0, 0x11e0 ;  /* 0x000011e000007802 */ /* 0x000fe20000000f00 */
[----:B------:R-:W-:-:S07]  /*11c0*/  IMAD.MOV.U32 R57, RZ, RZ, R13 ;  /* 0x000000ffff397224 */ /* 0x000fce00078e000d */
[----:B------:R-:W-:Y:S05]  /*11d0*/  CALL.REL.NOINC `($__internal_1_$__cuda_sm20_div_rn_f64_full) ;  /* 0x0000005800287944 */ /* 0x000fea0003c00000 */
.L_x_30:
[----:B------:R-:W-:Y:S05]  /*11e0*/  BSYNC.RECONVERGENT B1 ;  /* 0x0000000000017941 */ /* 0x000fea0003800200 */
.L_x_29:
[----:B------:R-:W-:Y:S01]  /*11f0*/  IMAD.MOV.U32 R22, RZ, RZ, 0x652b82fe ;  /* 0x652b82feff167424 */ /* 0x000fe200078e00ff */
[----:B------:R-:W-:Y:S01]  /*1200*/  UMOV UR6, 0xfefa39ef ;  /* 0xfefa39ef00067882 */ /* 0x000fe20000000000 */
[----:B------:R-:W-:Y:S01]  /*1210*/  IMAD.MOV.U32 R23, RZ, RZ, 0x3ff71547 ;  /* 0x3ff71547ff177424 */ /* 0x000fe200078e00ff */
[----:B------:R-:W-:Y:S01]  /*1220*/  UMOV UR7, 0x3fe62e42 ;  /* 0x3fe62e4200077882 */ /* 0x000fe20000000000 */
[----:B------:R-:W0:Y:S01]  /*1230*/  MUFU.RCP64H R25, R13 ;  /* 0x0000000d00197308 */ /* 0x000e220000001800 */
[----:B------:R-:W-:Y:S01]  /*1240*/  IMAD.MOV.U32 R24, RZ, RZ, 0x1 ;  /* 0x00000001ff187424 */ /* 0x000fe200078e00ff */
[----:B------:R-:W-:Y:S01]  /*1250*/  FSETP.GEU.AND P0, PT, |R5|, 4.1917929649353027344, PT ;  /* 0x4086232b0500780b */ /* 0x000fe20003f0e200 */
[----:B------:R-:W-:Y:S01]  /*1260*/  BSSY.RECONVERGENT B0, `(.L_x_31) ;  /* 0x0000040000007945 */ /* 0x000fe20003800200 */
[----:B------:R-:W-:-:S08]  /*1270*/  DFMA R22, R4, R22, 6.75539944105574400000e+15 ;  /* 0x433800000416742b */ /* 0x000fd00000000016 */
[----:B------:R-:W-:Y:S02]  /*1280*/  DADD R6, R22, -6.75539944105574400000e+15 ;  /* 0xc338000016067429 */ /* 0x000fe40000000000 */
[----:B0-----:R-:W-:-:S06]  /*1290*/  DFMA R26, -R12, R24, 1 ;  /* 0x3ff000000c1a742b */ /* 0x001fcc0000000118 */
[----:B------:R-:W-:Y:S01]  /*12a0*/  DFMA R20, R6, -UR6, R4 ;  /* 0x8000000606147c2b */ /* 0x000fe20008000004 */
[----:B------:R-:W-:Y:S01]  /*12b0*/  UMOV UR6, 0x3b39803f ;  /* 0x3b39803f00067882 */ /* 0x000fe20000000000 */
[----:B------:R-:W-:Y:S01]  /*12c0*/  UMOV UR7, 0x3c7abc9e ;  /* 0x3c7abc9e00077882 */ /* 0x000fe20000000000 */
[----:B------:R-:W-:-:S05]  /*12d0*/  DFMA R26, R26, R26, R26 ;  /* 0x0000001a1a1a722b */ /* 0x000fca000000001a */
[----:B------:R-:W-:Y:S01]  /*12e0*/  DFMA R20, R6, -UR6, R20 ;  /* 0x8000000606147c2b */ /* 0x000fe20008000014 */
[----:B------:R-:W-:Y:S01]  /*12f0*/  UMOV UR6, 0x69ce2bdf ;  /* 0x69ce2bdf00067882 */ /* 0x000fe20000000000 */
[----:B------:R-:W-:Y:S01]  /*1300*/  MOV R6, 0xfca213ea ;  /* 0xfca213ea00067802 */ /* 0x000fe20000000f00 */
[----:B------:R-:W-:Y:S01]  /*1310*/  IMAD.MOV.U32 R7, RZ, RZ, 0x3e928af3 ;  /* 0x3e928af3ff077424 */ /* 0x000fe200078e00ff */
[----:B------:R-:W-:Y:S01]  /*1320*/  UMOV UR7, 0x3e5ade15 ;  /* 0x3e5ade1500077882 */ /* 0x000fe20000000000 */
[----:B------:R-:W-:-:S04]  /*1330*/  DFMA R26, R24, R26, R24 ;  /* 0x0000001a181a722b */ /* 0x000fc80000000018 */
[----:B------:R-:W-:Y:S01]  /*1340*/  DFMA R6, R20, UR6, R6 ;  /* 0x0000000614067c2b */ /* 0x000fe20008000006 */
[----:B------:R-:W-:Y:S01]  /*1350*/  UMOV UR6, 0x62401315 ;  /* 0x6240131500067882 */ /* 0x000fe20000000000 */
[----:B------:R-:W-:Y:S02]  /*1360*/  UMOV UR7, 0x3ec71dee ;  /* 0x3ec71dee00077882 */ /* 0x000fe40000000000 */
[----:B------:R-:W-:-:S04]  /*1370*/  DFMA R24, -R12, R26, 1 ;  /* 0x3ff000000c18742b */ /* 0x000fc8000000011a */
[----:B------:R-:W-:Y:S01]  /*1380*/  DFMA R6, R20, R6, UR6 ;  /* 0x0000000614067e2b */ /* 0x000fe20008000006 */
[----:B------:R-:W-:Y:S01]  /*1390*/  UMOV UR6, 0x7c89eb71 ;  /* 0x7c89eb7100067882 */ /* 0x000fe20000000000 */
[----:B------:R-:W-:Y:S02]  /*13a0*/  UMOV UR7, 0x3efa0199 ;  /* 0x3efa019900077882 */ /* 0x000fe40000000000 */
[----:B------:R-:W-:-:S04]  /*13b0*/  DFMA R30, R26, R24, R26 ;  /* 0x000000181a1e722b */ /* 0x000fc8000000001a */
[----:B------:R-:W-:Y:S01]  /*13c0*/  DFMA R6, R20, R6, UR6 ;  /* 0x0000000614067e2b */ /* 0x000fe20008000006 */
[----:B------:R-:W-:Y:S01]  /*13d0*/  UMOV UR6, 0x14761f65 ;  /* 0x14761f6500067882 */ /* 0x000fe20000000000 */
[----:B------:R-:W-:Y:S02]  /*13e0*/  UMOV UR7, 0x3f2a01a0 ;  /* 0x3f2a01a000077882 */ /* 0x000fe40000000000 */
[----:B------:R-:W-:-:S04]  /*13f0*/  DMUL R26, R30, -94000 ;  /* 0xc0f6f3001e1a7828 */ /* 0x000fc80000000000 */
[----:B------:R-:W-:Y:S01]  /*1400*/  DFMA R6, R20, R6, UR6 ;  /* 0x0000000614067e2b */ /* 0x000fe20008000006 */
[----:B------:R-:W-:Y:S01]  /*1410*/  UMOV UR6, 0x1852b7af ;  /* 0x1852b7af00067882 */ /* 0x000fe20000000000 */
[----:B------:R-:W-:Y:S02]  /*1420*/  UMOV UR7, 0x3f56c16c ;  /* 0x3f56c16c00077882 */ /* 0x000fe40000000000 */
[----:B------:R-:W-:-:S04]  /*1430*/  DFMA R28, -R12, R26, -94000 ;  /* 0xc0f6f3000c1c742b */ /* 0x000fc8000000011a */
[----:B------:R-:W-:Y:S01]  /*1440*/  DFMA R6, R20, R6, UR6 ;  /* 0x0000000614067e2b */ /* 0x000fe20008000006 */
[----:B------:R-:W-:Y:S01]  /*1450*/  UMOV UR6, 0x11122322 ;  /* 0x1112232200067882 */ /* 0x000fe20000000000 */
[----:B------:R-:W-:-:S06]  /*1460*/  UMOV UR7, 0x3f811111 ;  /* 0x3f81111100077882 */ /* 0x000fcc0000000000 */
        /* <DEDUP_REMOVED lines=9> */
[----:B------:R-:W-:-:S08]  /*1500*/  DFMA R6, R20, R6, UR6 ;  /* 0x0000000614067e2b */ /* 0x000fd00008000006 */
[----:B------:R-:W-:Y:S02]  /*1510*/  DFMA R24, R20, R6, 1 ;  /* 0x3ff000001418742b */ /* 0x000fe40000000006 */
[----:B------:R-:W-:-:S06]  /*1520*/  DFMA R6, R30, R28, R26 ;  /* 0x0000001c1e06722b */ /* 0x000fcc000000001a */
[----:B------:R-:W-:-:S04]  /*1530*/  DFMA R24, R20, R24, 1 ;  /* 0x3ff000001418742b */ /* 0x000fc80000000018 */
[----:B------:R-:W-:-:S05]  /*1540*/  FFMA R0, RZ, R13, R7 ;  /* 0x0000000dff007223 */ /* 0x000fca0000000007 */
[----:B------:R-:W-:Y:S01]  /*1550*/  FSETP.GT.AND P2, PT, |R0|, 1.469367938527859385e-39, PT ;  /* 0x001000000000780b */ /* 0x000fe20003f44200 */
[----:B------:R-:W-:Y:S02]  /*1560*/  IMAD R21, R22, 0x100000, R25 ;  /* 0x0010000016157824 */ /* 0x000fe400078e0219 */
[----:B------:R-:W-:Y:S01]  /*1570*/  IMAD.MOV.U32 R20, RZ, RZ, R24 ;  /* 0x000000ffff147224 */ /* 0x000fe200078e0018 */
[----:B------:R-:W-:Y:S09]  /*1580*/  @!P0 BRA `(.L_x_32) ;  /* 0x0000000000348947 */ /* 0x000ff20003800000 */
[----:B------:R-:W-:Y:S01]  /*1590*/  FSETP.GEU.AND P1, PT, |R5|, 4.2275390625, PT ;  /* 0x408748000500780b */ /* 0x000fe20003f2e200 */
[C---:B------:R-:W-:Y:S02]  /*15a0*/  DADD R20, R4.reuse, +INF ;  /* 0x7ff0000004147429 */ /* 0x040fe40000000000 */
[----:B------:R-:W-:-:S08]  /*15b0*/  DSETP.GEU.AND P0, PT, R4, RZ, PT ;  /* 0x000000ff0400722a */ /* 0x000fd00003f0e000 */
[----:B------:R-:W-:Y:S02]  /*15c0*/  FSEL R20, R20, RZ, P0 ;  /* 0x000000ff14147208 */ /* 0x000fe40000000000 */
[----:B------:R-:W-:Y:S01]  /*15d0*/  @!P1 LEA.HI R0, R22, R22, RZ, 0x1 ;  /* 0x0000001616009211 */ /* 0x000fe200078f08ff */
[----:B------:R-:W-:Y:S01]  /*15e0*/  @!P1 IMAD.MOV.U32 R4, RZ, RZ, R24 ;  /* 0x000000ffff049224 */ /* 0x000fe200078e0018 */
[----:B------:R-:W-:Y:S02]  /*15f0*/  FSEL R21, R21, RZ, P0 ;  /* 0x000000ff15157208 */ /* 0x000fe40000000000 */
[----:B------:R-:W-:-:S04]  /*1600*/  @!P1 SHF.R.S32.HI R5, RZ, 0x1, R0 ;  /* 0x00000001ff059819 */ /* 0x000fc80000011400 */
[----:B------:R-:W-:Y:S01]  /*1610*/  @!P1 IADD3 R22, PT, PT, R22, -R5, RZ ;  /* 0x8000000516169210 */ /* 0x000fe20007ffe0ff */
[----:B------:R-:W-:-:S03]  /*1620*/  @!P1 IMAD R5, R5, 0x100000, R25 ;  /* 0x0010000005059824 */ /* 0x000fc600078e0219 */
[----:B------:R-:W-:Y:S01]  /*1630*/  @!P1 LEA R23, R22, 0x3ff00000, 0x14 ;  /* 0x3ff0000016179811 */ /* 0x000fe200078ea0ff */
[----:B------:R-:W-:-:S06]  /*1640*/  @!P1 IMAD.MOV.U32 R22, RZ, RZ, RZ ;  /* 0x000000ffff169224 */ /* 0x000fcc00078e00ff */
[----:B------:R-:W-:-:S11]  /*1650*/  @!P1 DMUL R20, R4, R22 ;  /* 0x0000001604149228 */ /* 0x000fd60000000000 */
.L_x_32:
[----:B------:R-:W-:Y:S05]  /*1660*/  BSYNC.RECONVERGENT B0 ;  /* 0x0000000000007941 */ /* 0x000fea0003800200 */
.L_x_31:
[----:B------:R-:W-:Y:S04]  /*1670*/  BSSY.RECONVERGENT B1, `(.L_x_33) ;  /* 0x000000a000017945 */ /* 0x000fe80003800200 */
[----:B------:R-:W-:Y:S05]  /*1680*/  @P2 BRA `(.L_x_34) ;  /* 0x0000000000202947 */ /* 0x000fea0003800000 */
[----:B------:R-:W-:Y:S01]  /*1690*/  IMAD.MOV.U32 R54, RZ, RZ, RZ ;  /* 0x000000ffff367224 */ /* 0x000fe200078e00ff */
[----:B------:R-:W-:Y:S01]  /*16a0*/  MOV R55, 0xc0f6f300 ;  /* 0xc0f6f30000377802 */ /* 0x000fe20000000f00 */
[----:B------:R-:W-:Y:S01]  /*16b0*/  IMAD.MOV.U32 R58, RZ, RZ, R12 ;  /* 0x000000ffff3a7224 */ /* 0x000fe200078e000c */
[----:B------:R-:W-:Y:S01]  /*16c0*/  MOV R0, 0x16f0 ;  /* 0x000016f000007802 */ /* 0x000fe20000000f00 */
[----:B------:R-:W-:-:S07]  /*16d0*/  IMAD.MOV.U32 R57, RZ, RZ, R13 ;  /* 0x000000ffff397224 */ /* 0x000fce00078e000d */
[----:B------:R-:W-:Y:S05]  /*16e0*/  CALL.REL.NOINC `($__internal_1_$__cuda_sm20_div_rn_f64_full) ;  /* 0x0000005000e47944 */ /* 0x000fea0003c00000 */
[----:B------:R-:W-:Y:S02]  /*16f0*/  IMAD.MOV.U32 R6, RZ, RZ, R4 ;  /* 0x000000ffff067224 */ /* 0x000fe400078e0004 */
[----:B------:R-:W-:-:S07]  /*1700*/  IMAD.MOV.U32 R7, RZ, RZ, R5 ;  /* 0x000000ffff077224 */ /* 0x000fce00078e0005 */
.L_x_34:
[----:B------:R-:W-:Y:S05]  /*1710*/  BSYNC.RECONVERGENT B1 ;  /* 0x0000000000017941 */ /* 0x000fea0003800200 */
.L_x_33:
[----:B------:R-:W-:Y:S02]  /*1720*/  HFMA2 R4, -RZ, RZ, 1323, -4.565715789794921875e-05 ;  /* 0x652b82feff047431 */ /* 0x000fe400000001ff */
[----:B------:R-:W-:Y:S01]  /*1730*/  IMAD.MOV.U32 R5, RZ, RZ, 0x3ff71547 ;  /* 0x3ff71547ff057424 */ /* 0x000fe200078e00ff */
[----:B------:R-:W-:Y:S01]  /*1740*/  UMOV UR6, 0xfefa39ef ;  /* 0xfefa39ef00067882 */ /* 0x000fe20000000000 */
        /* <DEDUP_REMOVED lines=14> */
[----:B------:R-:W-:Y:S01]  /*1830*/  IMAD.MOV.U32 R22, RZ, RZ, -0x35dec16 ;  /* 0xfca213eaff167424 */ /* 0x000fe200078e00ff */
[----:B------:R-:W-:Y:S01]  /*1840*/  UMOV UR7, 0x3e5ade15 ;  /* 0x3e5ade1500077882 */ /* 0x000fe20000000000 */
[----:B------:R-:W-:Y:S01]  /*1850*/  IMAD.MOV.U32 R23, RZ, RZ, 0x3e928af3 ;  /* 0x3e928af3ff177424 */ /* 0x000fe200078e00ff */
[----:B------:R-:W-:-:S05]  /*1860*/  DFMA R28, R26, R28, R26 ;  /* 0x0000001c1a1c722b */ /* 0x000fca000000001a */
[----:B------:R-:W-:Y:S01]  /*1870*/  DFMA R22, R24, UR6, R22 ;  /* 0x0000000618167c2b */ /* 0x000fe20008000016 */
        /* <DEDUP_REMOVED lines=24> */
[----:B------:R-:W-:-:S08]  /*1a00*/  DFMA R22, R24, R22, 1 ;  /* 0x3ff000001816742b */ /* 0x000fd00000000016 */
[----:B------:R-:W-:Y:S02]  /*1a10*/  DFMA R24, R24, R22, 1 ;  /* 0x3ff000001818742b */ /* 0x000fe40000000016 */
[----:B------:R-:W-:-:S08]  /*1a20*/  DFMA R22, -R12, R28, 1 ;  /* 0x3ff000000c16742b */ /* 0x000fd0000000011c */
[----:B------:R-:W-:Y:S01]  /*1a30*/  DFMA R28, R28, R22, R28 ;  /* 0x000000161c1c722b */ /* 0x000fe2000000001c */
[----:B------:R-:W-:Y:S01]  /*1a40*/  LEA R23, R4, R25, 0x14 ;  /* 0x0000001904177211 */ /* 0x000fe200078ea0ff */
[----:B------:R-:W-:Y:S01]  /*1a50*/  IMAD.MOV.U32 R22, RZ, RZ, R24 ;  /* 0x000000ffff167224 */ /* 0x000fe200078e0018 */
[----:B------:R-:W-:Y:S08]  /*1a60*/  @!P0 BRA `(.L_x_36) ;  /* 0x0000000000348947 */ /* 0x000ff00003800000 */
[----:B------:R-:W-:Y:S01]  /*1a70*/  FSETP.GEU.AND P1, PT, |R7|, 4.2275390625, PT ;  /* 0x408748000700780b */ /* 0x000fe20003f2e200 */
[C---:B------:R-:W-:Y:S02]  /*1a80*/  DADD R22, R6.reuse, +INF ;  /* 0x7ff0000006167429 */ /* 0x040fe40000000000 */
[----:B------:R-:W-:-:S08]  /*1a90*/  DSETP.GEU.AND P0, PT, R6, RZ, PT ;  /* 0x000000ff0600722a */ /* 0x000fd00003f0e000 */
[----:B------:R-:W-:Y:S02]  /*1aa0*/  FSEL R22, R22, RZ, P0 ;  /* 0x000000ff16167208 */ /* 0x000fe40000000000 */
[----:B------:R-:W-:Y:S02]  /*1ab0*/  @!P1 LEA.HI R0, R4, R4, RZ, 0x1 ;  /* 0x0000000404009211 */ /* 0x000fe400078f08ff */
[----:B------:R-:W-:Y:S02]  /*1ac0*/  @!P1 MOV R6, RZ ;  /* 0x000000ff00069202 */ /* 0x000fe40000000f00 */
[----:B------:R-:W-:Y:S02]  /*1ad0*/  @!P1 SHF.R.S32.HI R5, RZ, 0x1, R0 ;  /* 0x00000001ff059819 */ /* 0x000fe40000011400 */
[----:B------:R-:W-:-:S03]  /*1ae0*/  FSEL R23, R23, RZ, P0 ;  /* 0x000000ff17177208 */ /* 0x000fc60000000000 */
[----:B------:R-:W-:Y:S02]  /*1af0*/  @!P1 IMAD.IADD R4, R4, 0x1, -R5 ;  /* 0x0000000104049824 */ /* 0x000fe400078e0a05 */
[----:B------:R-:W-:-:S03]  /*1b00*/  @!P1 IMAD R5, R5, 0x100000, R25 ;  /* 0x0010000005059824 */ /* 0x000fc600078e0219 */
[----:B------:R-:W-:Y:S01]  /*1b10*/  @!P1 LEA R7, R4, 0x3ff00000, 0x14 ;  /* 0x3ff0000004079811 */ /* 0x000fe200078ea0ff */
[----:B------:R-:W-:-:S06]  /*1b20*/  @!P1 IMAD.MOV.U32 R4, RZ, RZ, R24 ;  /* 0x000000ffff049224 */ /* 0x000fcc00078e0018 */
[----:B------:R-:W-:-:S11]  /*1b30*/  @!P1 DMUL R22, R4, R6 ;  /* 0x0000000604169228 */ /* 0x000fd60000000000 */
.L_x_36:
[----:B------:R-:W-:Y:S05]  /*1b40*/  BSYNC.RECONVERGENT B0 ;  /* 0x0000000000007941 */ /* 0x000fea0003800200 */
.L_x_35:
[----:B------:R-:W-:Y:S01]  /*1b50*/  UMOV UR6, 0xcccccccd ;  /* 0xcccccccd00067882 */ /* 0x000fe20000000000 */
[----:B------:R-:W-:Y:S01]  /*1b60*/  UMOV UR7, 0x41034388 ;  /* 0x4103438800077882 */ /* 0x000fe20000000000 */
[----:B------:R-:W-:Y:S01]  /*1b70*/  BSSY.RECONVERGENT B1, `(.L_x_37) ;  /* 0x0000015000017945 */ /* 0x000fe20003800200 */
[----:B------:R-:W-:-:S08]  /*1b80*/  DMUL R4, R28, -UR6 ;  /* 0x800000061c047c28 */ /* 0x000fd00008000000 */
[----:B------:R-:W-:Y:S01]  /*1b90*/  DFMA R6, -R12, R4, -UR6 ;  /* 0x800000060c067e2b */ /* 0x000fe20008000104 */
[----:B------:R-:W-:Y:S01]  /*1ba0*/  UMOV UR6, 0x798c4336 ;  /* 0x798c433600067882 */ /* 0x000fe20000000000 */
[----:B------:R-:W-:Y:S02]  /*1bb0*/  UMOV UR7, 0x3df716f9 ;  /* 0x3df716f900077882 */ /* 0x000fe40000000000 */
[----:B------:R-:W-:-:S04]  /*1bc0*/  DMUL R8, R8, UR6 ;  /* 0x0000000608087c28 */ /* 0x000fc80008000000 */
[----:B------:R-:W-:Y:S01]  /*1bd0*/  DFMA R4, R28, R6, R4 ;  /* 0x000000061c04722b */ /* 0x000fe20000000004 */
[----:B------:R-:W-:-:S03]  /*1be0*/  IMAD.MOV.U32 R6, RZ, RZ, 0x33333333 ;  /* 0x33333333ff067424 */ /* 0x000fc600078e00ff */
[----:B------:R-:W-:Y:S01]  /*1bf0*/  DMUL R8, R14, R8 ;  /* 0x000000080e087228 */ /* 0x000fe20000000000 */
[----:B------:R-:W-:-:S05]  /*1c00*/  IMAD.MOV.U32 R7, RZ, RZ, 0x3fd33333 ;  /* 0x3fd33333ff077424 */ /* 0x000fca00078e00ff */
[----:B------:R-:W-:Y:S01]  /*1c10*/  FFMA R0, RZ, R13, R5 ;  /* 0x0000000dff007223 */ /* 0x000fe20000000005 */
[----:B------:R-:W-:Y:S02]  /*1c20*/  DFMA R22, R22, R6, 1 ;  /* 0x3ff000001616742b */ /* 0x000fe40000000006 */
[----:B------:R-:W-:Y:S02]  /*1c30*/  DMUL R24, R16, R8 ;  /* 0x0000000810187228 */ /* 0x000fe40000000000 */
[----:B------:R-:W-:-:S13]  /*1c40*/  FSETP.GT.AND P0, PT, |R0|, 1.469367938527859385e-39, PT ;  /* 0x001000000000780b */ /* 0x000fda0003f04200 */
[----:B------:R-:W-:Y:S05]  /*1c50*/  @P0 BRA `(.L_x_38) ;  /* 0x0000000000180947 */ /* 0x000fea0003800000 */
[----:B------:R-:W-:Y:S01]  /*1c60*/  IMAD.MOV.U32 R54, RZ, RZ, -0x33333333 ;  /* 0xcccccccdff367424 */ /* 0x000fe200078e00ff */
[----:B------:R-:W-:Y:S01]  /*1c70*/  MOV R58, R12 ;  /* 0x0000000c003a7202 */ /* 0x000fe20000000f00 */
[----:B------:R-:W-:Y:S01]  /*1c80*/  IMAD.MOV.U32 R55, RZ, RZ, -0x3efcbc78 ;  /* 0xc1034388ff377424 */ /* 0x000fe200078e00ff */
[----:B------:R-:W-:Y:S01]  /*1c90*/  MOV R0, 0x1cc0 ;  /* 0x00001cc000007802 */ /* 0x000fe20000000f00 */
[----:B------:R-:W-:-:S07]  /*1ca0*/  IMAD.MOV.U32 R57, RZ, RZ, R13 ;  /* 0x000000ffff397224 */ /* 0x000fce00078e000d */
[----:B------:R-:W-:Y:S05]  /*1cb0*/  CALL.REL.NOINC `($__internal_1_$__cuda_sm20_div_rn_f64_full) ;  /* 0x0000004c00707944 */ /* 0x000fea0003c00000 */
.L_x_38:
[----:B------:R-:W-:Y:S05]  /*1cc0*/  BSYNC.RECONVERGENT B1 ;  /* 0x0000000000017941 */ /* 0x000fea0003800200 */
.L_x_37:
[----:B------:R-:W-:Y:S01]  /*1cd0*/  IMAD.MOV.U32 R8, RZ, RZ, 0x652b82fe ;  /* 0x652b82feff087424 */ /* 0x000fe200078e00ff */
[----:B------:R-:W-:Y:S01]  /*1ce0*/  UMOV UR6, 0xfefa39ef ;  /* 0xfefa39ef00067882 */ /* 0x000fe20000000000 */
[----:B------:R-:W-:Y:S01]  /*1cf0*/  IMAD.MOV.U32 R9, RZ, RZ, 0x3ff71547 ;  /* 0x3ff71547ff097424 */ /* 0x000fe200078e00ff */
[----:B------:R-:W-:Y:S01]  /*1d00*/  UMOV UR7, 0x3fe62e42 ;  /* 0x3fe62e4200077882 */ /* 0x000fe20000000000 */
[----:B------:R-:W0:Y:S01]  /*1d10*/  MUFU.RCP64H R29, 100000 ;  /* 0x40f86a00001d7908 */ /* 0x000e220000001800 */
[----:B------:R-:W-:Y:S01]  /*1d20*/  IMAD.MOV.U32 R32, RZ, RZ, 0x0 ;  /* 0x00000000ff207424 */ /* 0x000fe200078e00ff */
[----:B------:R-:W-:Y:S01]  /*1d30*/  FSETP.GEU.AND P0, PT, |R5|, 4.1917929649353027344, PT ;  /* 0x4086232b0500780b */ /* 0x000fe20003f0e200 */
[----:B------:R-:W-:Y:S01]  /*1d40*/  IMAD.MOV.U32 R33, RZ, RZ, 0x40f86a00 ;  /* 0x40f86a00ff217424 */ /* 0x000fe200078e00ff */
[----:B------:R-:W-:Y:S01]  /*1d50*/  DFMA R8, R4, R8, 6.75539944105574400000e+15 ;  /* 0x433800000408742b */ /* 0x000fe20000000008 */
[----:B------:R-:W-:Y:S01]  /*1d60*/  IMAD.MOV.U32 R28, RZ, RZ, 0x1 ;  /* 0x00000001ff1c7424 */ /* 0x000fe200078e00ff */
[----:B------:R-:W-:Y:S06]  /*1d70*/  BSSY.RECONVERGENT B0, `(.L_x_39) ;  /* 0x000003d000007945 */ /* 0x000fec0003800200 */
[----:B------:R-:W-:-:S02]  /*1d80*/  DADD R6, R8, -6.75539944105574400000e+15 ;  /* 0xc338000008067429 */ /* 0x000fc40000000000 */
[----:B0-----:R-:W-:-:S06]  /*1d90*/  DFMA R30, R28, -R32, 1 ;  /* 0x3ff000001c1e742b */ /* 0x001fcc0000000820 */
[----:B------:R-:W-:Y:S01]  /*1da0*/  DFMA R26, R6, -UR6, R4 ;  /* 0x80000006061a7c2b */ /* 0x000fe20008000004 */
[----:B------:R-:W-:Y:S01]  /*1db0*/  UMOV UR6, 0x3b39803f ;  /* 0x3b39803f00067882 */ /* 0x000fe20000000000 */
[----:B------:R-:W-:Y:S01]  /*1dc0*/  UMOV UR7, 0x3c7abc9e ;  /* 0x3c7abc9e00077882 */ /* 0x000fe20000000000 */
[----:B------:R-:W-:-:S05]  /*1dd0*/  DFMA R30, R30, R30, R30 ;  /* 0x0000001e1e1e722b */ /* 0x000fca000000001e */
[----:B------:R-:W-:Y:S01]  /*1de0*/  DFMA R26, R6, -UR6, R26 ;  /* 0x80000006061a7c2b */ /* 0x000fe2000800001a */
[----:B------:R-:W-:Y:S01]  /*1df0*/  UMOV UR6, 0x69ce2bdf ;  /* 0x69ce2bdf00067882 */ /* 0x000fe20000000000 */
[----:B------:R-:W-:Y:S01]  /*1e00*/  IMAD.MOV.U32 R6, RZ, RZ, -0x35dec16 ;  /* 0xfca213eaff067424 */ /* 0x000fe200078e00ff */
[----:B------:R-:W-:Y:S01]  /*1e10*/  MOV R7, 0x3e928af3 ;  /* 0x3e928af300077802 */ /* 0x000fe20000000f00 */
[----:B------:R-:W-:Y:S01]  /*1e20*/  UMOV UR7, 0x3e5ade15 ;  /* 0x3e5ade1500077882 */ /* 0x000fe20000000000 */
[----:B------:R-:W-:-:S04]  /*1e30*/  DFMA R30, R28, R30, R28 ;  /* 0x0000001e1c1e722b */ /* 0x000fc8000000001c */
[----:B------:R-:W-:Y:S01]  /*1e40*/  DFMA R6, R26, UR6, R6 ;  /* 0x000000061a067c2b */ /* 0x000fe20008000006 */
[----:B------:R-:W-:Y:S01]  /*1e50*/  UMOV UR6, 0x62401315 ;  /* 0x6240131500067882 */ /* 0x000fe20000000000 */
[----:B------:R-:W-:Y:S02]  /*1e60*/  UMOV UR7, 0x3ec71dee ;  /* 0x3ec71dee00077882 */ /* 0x000fe40000000000 */
[----:B------:R-:W-:-:S04]  /*1e70*/  DFMA R28, R30, -R32, 1 ;  /* 0x3ff000001e1c742b */ /* 0x000fc80000000820 */
[----:B------:R-:W-:Y:S01]  /*1e80*/  DFMA R6, R26, R6, UR6 ;  /* 0x000000061a067e2b */ /* 0x000fe20008000006 */
[----:B------:R-:W-:Y:S01]  /*1e90*/  UMOV UR6, 0x7c89eb71 ;  /* 0x7c89eb7100067882 */ /* 0x000fe20000000000 */
[----:B------:R-:W-:Y:S02]  /*1ea0*/  UMOV UR7, 0x3efa0199 ;  /* 0x3efa019900077882 */ /* 0x000fe40000000000 */
[----:B------:R-:W-:-:S04]  /*1eb0*/  DFMA R28, R30, R28, R30 ;  /* 0x0000001c1e1c722b */ /* 0x000fc8000000001e */
[----:B------:R-:W-:Y:S01]  /*1ec0*/  DFMA R6, R26, R6, UR6 ;  /* 0x000000061a067e2b */ /* 0x000fe20008000006 */
[----:B------:R-:W-:Y:S01]  /*1ed0*/  UMOV UR6, 0x14761f65 ;  /* 0x14761f6500067882 */ /* 0x000fe20000000000 */
[----:B------:R-:W-:Y:S02]  /*1ee0*/  UMOV UR7, 0x3f2a01a0 ;  /* 0x3f2a01a000077882 */ /* 0x000fe40000000000 */
[----:B------:R-:W-:-:S04]  /*1ef0*/  DMUL R30, R12, R28 ;  /* 0x0000001c0c1e7228 */ /* 0x000fc80000000000 */
        /* <DEDUP_REMOVED lines=18> */
[----:B------:R-:W-:-:S08]  /*2020*/  DFMA R6, R30, -100000, R12 ;  /* 0xc0f86a001e06782b */ /* 0x000fd0000000000c */
[----:B------:R-:W-:Y:S01]  /*2030*/  DFMA R6, R28, R6, R30 ;  /* 0x000000061c06722b */ /* 0x000fe2000000001e */
[----:B------:R-:W-:Y:S01]  /*2040*/  IMAD R27, R8, 0x100000, R33 ;  /* 0x00100000081b7824 */ /* 0x000fe200078e0221 */
[----:B------:R-:W-:Y:S01]  /*2050*/  MOV R26, R32 ;  /* 0x00000020001a7202 */ /* 0x000fe20000000f00 */
[----:B------:R-:W-:Y:S08]  /*2060*/  @!P0 BRA `(.L_x_40) ;  /* 0x0000000000348947 */ /* 0x000ff00003800000 */
[----:B------:R-:W-:Y:S01]  /*2070*/  FSETP.GEU.AND P1, PT, |R5|, 4.2275390625, PT ;  /* 0x408748000500780b */ /* 0x000fe20003f2e200 */
[C---:B------:R-:W-:Y:S02]  /*2080*/  DADD R26, R4.reuse, +INF ;  /* 0x7ff00000041a7429 */ /* 0x040fe40000000000 */
[----:B------:R-:W-:-:S08]  /*2090*/  DSETP.GEU.AND P0, PT, R4, RZ, PT ;  /* 0x000000ff0400722a */ /* 0x000fd00003f0e000 */
[----:B------:R-:W-:Y:S02]  /*20a0*/  FSEL R26, R26, RZ, P0 ;  /* 0x000000ff1a1a7208 */ /* 0x000fe40000000000 */
[----:B------:R-:W-:Y:S01]  /*20b0*/  @!P1 LEA.HI R0, R8, R8, RZ, 0x1 ;  /* 0x0000000808009211 */ /* 0x000fe200078f08ff */
[----:B------:R-:W-:Y:S01]  /*20c0*/  @!P1 IMAD.MOV.U32 R4, RZ, RZ, R32 ;  /* 0x000000ffff049224 */ /* 0x000fe200078e0020 */
[----:B------:R-:W-:Y:S02]  /*20d0*/  FSEL R27, R27, RZ, P0 ;  /* 0x000000ff1b1b7208 */ /* 0x000fe40000000000 */
[----:B------:R-:W-:-:S05]  /*20e0*/  @!P1 SHF.R.S32.HI R5, RZ, 0x1, R0 ;  /* 0x00000001ff059819 */ /* 0x000fca0000011400 */
[----:B------:R-:W-:Y:S02]  /*20f0*/  @!P1 IMAD.IADD R8, R8, 0x1, -R5 ;  /* 0x0000000108089824 */ /* 0x000fe400078e0a05 */
[----:B------:R-:W-:-:S03]  /*2100*/  @!P1 IMAD R5, R5, 0x100000, R33 ;  /* 0x0010000005059824 */ /* 0x000fc600078e0221 */
[----:B------:R-:W-:Y:S01]  /*2110*/  @!P1 LEA R9, R8, 0x3ff00000, 0x14 ;  /* 0x3ff0000008099811 */ /* 0x000fe200078ea0ff */
[----:B------:R-:W-:-:S06]  /*2120*/  @!P1 IMAD.MOV.U32 R8, RZ, RZ, RZ ;  /* 0x000000ffff089224 */ /* 0x000fcc00078e00ff */
[----:B------:R-:W-:-:S11]  /*2130*/  @!P1 DMUL R26, R4, R8 ;  /* 0x00000008041a9228 */ /* 0x000fd60000000000 */
.L_x_40:
[----:B------:R-:W-:Y:S05]  /*2140*/  BSYNC.RECONVERGENT B0 ;  /* 0x0000000000007941 */ /* 0x000fea0003800200 */
.L_x_39:
[----:B------:R-:W-:Y:S01]  /*2150*/  FFMA R0, RZ, 7.762939453125, R7 ;  /* 0x40f86a00ff007823 */ /* 0x000fe20000000007 */
[----:B------:R-:W-:Y:S01]  /*2160*/  FSETP.GEU.AND P1, PT, |R13|, 6.5827683646048100446e-37, PT ;  /* 0x036000000d00780b */ /* 0x000fe20003f2e200 */
[----:B------:R-:W-:Y:S01]  /*2170*/  UMOV UR6, 0x5013f7f4 ;  /* 0x5013f7f400067882 */ /* 0x000fe20000000000 */
[----:B------:R-:W-:Y:S01]  /*2180*/  UMOV UR7, 0x3dd01492 ;  /* 0x3dd0149200077882 */ /* 0x000fe20000000000 */
[----:B------:R-:W-:Y:S01]  /*2190*/  BSSY.RECONVERGENT B1, `(.L_x_41) ;  /* 0x000000d000017945 */ /* 0x000fe20003800200 */
[----:B------:R-:W-:Y:S01]  /*21a0*/  FSETP.GT.AND P0, PT, |R0|, 1.469367938527859385e-39, PT ;  /* 0x001000000000780b */ /* 0x000fe20003f04200 */
[----:B------:R-:W-:-:S08]  /*21b0*/  DMUL R8, R10, UR6 ;  /* 0x000000060a087c28 */ /* 0x000fd00008000000 */
[----:B------:R-:W-:-:S04]  /*21c0*/  DMUL R8, R8, R26 ;  /* 0x0000001a08087228 */ /* 0x000fc80000000000 */
[----:B------:R-:W-:Y:S07]  /*21d0*/  @P0 BRA P1, `(.L_x_42) ;  /* 0x0000000000200947 */ /* 0x000fee0000800000 */
        /* <DEDUP_REMOVED lines=8> */
.L_x_42:
[----:B------:R-:W-:Y:S05]  /*2260*/  BSYNC.RECONVERGENT B1 ;  /* 0x0000000000017941 */ /* 0x000fea0003800200 */
.L_x_41:
[----:B------:R-:W0:Y:S01]  /*2270*/  MUFU.RSQ64H R5, R7 ;  /* 0x0000000700057308 */ /* 0x000e220000001c00 */
[----:B------:R-:W-:Y:S01]  /*2280*/  VIADD R4, R7, 0xfcb00000 ;  /* 0xfcb0000007047836 */ /* 0x000fe20000000000 */
[----:B------:R-:W-:Y:S01]  /*2290*/  BSSY.RECONVERGENT B0, `(.L_x_43) ;  /* 0x0000014000007945 */ /* 0x000fe20003800200 */
[----:B------:R-:W-:Y:S02]  /*22a0*/  IMAD.MOV.U32 R30, RZ, RZ, 0x0 ;  /* 0x00000000ff1e7424 */ /* 0x000fe400078e00ff */
[----:B------:R-:W-:Y:S01]  /*22b0*/  IMAD.MOV.U32 R31, RZ, RZ, 0x3fd80000 ;  /* 0x3fd80000ff1f7424 */ /* 0x000fe200078e00ff */
[----:B------:R-:W-:Y:S01]  /*22c0*/  ISETP.GE.U32.AND P0, PT, R4, 0x7ca00000, PT ;  /* 0x7ca000000400780c */ /* 0x000fe20003f06070 */
[----:B0-----:R-:W-:-:S08]  /*22d0*/  DMUL R28, R4, R4 ;  /* 0x00000004041c7228 */ /* 0x001fd00000000000 */
[----:B------:R-:W-:-:S08]  /*22e0*/  DFMA R28, -R28, R6, 1 ;  /* 0x3ff000001c1c742b */ /* 0x000fd00000000106 */
        /* <DEDUP_REMOVED lines=10> */
[----:B------:R-:W-:Y:S01]  /*2390*/  MOV R0, 0x23d0 ;  /* 0x000023d000007802 */ /* 0x000fe20000000f00 */
[----:B------:R-:W-:Y:S02]  /*23a0*/  IMAD.MOV.U32 R30, RZ, RZ, R34 ;  /* 0x000000ffff1e7224 */ /* 0x000fe400078e0022 */
[----:B------:R-:W-:-:S07]  /*23b0*/  IMAD.MOV.U32 R29, RZ, RZ, R31 ;  /* 0x000000ffff1d7224 */ /* 0x000fce00078e001f */
[----:B------:R-:W-:Y:S05]  /*23c0*/  CALL.REL.NOINC `($__internal_2_$__cuda_sm20_dsqrt_rn_f64_mediumpath_v1) ;  /* 0x0000004c00347944 */ /* 0x000fea0003c00000 */
.L_x_44:
[----:B------:R-:W-:Y:S05]  /*23d0*/  BSYNC.RECONVERGENT B0 ;  /* 0x0000000000007941 */ /* 0x000fea0003800200 */
.L_x_43:
[----:B------:R-:W-:Y:S01]  /*23e0*/  DADD R30, R28, 1 ;  /* 0x3ff000001c1e7429 */ /* 0x000fe20000000000 */
[----:B------:R-:W-:Y:S05]  /*23f0*/  BSSY.RECONVERGENT B0, `(.L_x_45) ;  /* 0x000000e000007945 */ /* 0x000fea0003800200 */
        /* <DEDUP_REMOVED lines=9> */
[----:B------:R-:W-:-:S04]  /*2490*/  LOP3.LUT R0, R31, 0x7fffffff, RZ, 0xc0, !PT ;  /* 0x7fffffff1f007812 */ /* 0x000fc800078ec0ff */
[----:B------:R-:W-:Y:S02]  /*24a0*/  IADD3 R29, PT, PT, R0, -0x100000, RZ ;  /* 0xfff00000001d7810 */ /* 0x000fe40007ffe0ff */
[----:B------:R-:W-:-:S07]  /*24b0*/  MOV R0, 0x24d0 ;  /* 0x000024d000007802 */ /* 0x000fce0000000f00 */
[----:B------:R-:W-:Y:S05]  /*24c0*/  CALL.REL.NOINC `($__internal_0_$__cuda_sm20_dblrcp_rn_slowpath_v3) ;  /* 0x0000004000c07944 */ /* 0x000fea0003c00000 */
.L_x_46:
[----:B------:R-:W-:Y:S05]  /*24d0*/  BSYNC.RECONVERGENT B0 ;  /* 0x0000000000007941 */ /* 0x000fea0003800200 */
.L_x_45:
[----:B------:R-:W0:Y:S01]  /*24e0*/  MUFU.RCP64H R5, R13 ;  /* 0x0000000d00057308 */ /* 0x000e220000001800 */
[----:B------:R-:W-:Y:S01]  /*24f0*/  IMAD.MOV.U32 R4, RZ, RZ, 0x1 ;  /* 0x00000001ff047424 */ /* 0x000fe200078e00ff */
[----:B------:R-:W-:Y:S01]  /*2500*/  UMOV UR6, 0x9999999a ;  /* 0x9999999a00067882 */ /* 0x000fe20000000000 */
[----:B------:R-:W-:Y:S01]  /*2510*/  UMOV UR7, 0x41116a5d ;  /* 0x41116a5d00077882 */ /* 0x000fe20000000000 */
[----:B------:R-:W-:Y:S01]  /*2520*/  BSSY.RECONVERGENT B1, `(.L_x_47) ;  /* 0x0000015000017945 */ /* 0x000fe20003800200 */
[----:B------:R-:W-:Y:S02]  /*2530*/  DMUL R46, R8, R28 ;  /* 0x0000001c082e7228 */ /* 0x000fe40000000000 */
[----:B0-----:R-:W-:-:S08]  /*2540*/  DFMA R6, -R12, R4, 1 ;  /* 0x3ff000000c06742b */ /* 0x001fd00000000104 */
[----:B------:R-:W-:-:S08]  /*2550*/  DFMA R6, R6, R6, R6 ;  /* 0x000000060606722b */ /* 0x000fd00000000006 */
[----:B------:R-:W-:-:S08]  /*2560*/  DFMA R6, R4, R6, R4 ;  /* 0x000000060406722b */ /* 0x000fd00000000004 */
[----:B------:R-:W-:-:S08]  /*2570*/  DFMA R4, -R12, R6, 1 ;  /* 0x3ff000000c04742b */ /* 0x000fd00000000106 */
[----:B------:R-:W-:-:S08]  /*2580*/  DFMA R30, R6, R4, R6 ;  /* 0x00000004061e722b */ /* 0x000fd00000000006 */
[----:B------:R-:W-:-:S08]  /*2590*/  DMUL R6, R30, -UR6 ;  /* 0x800000061e067c28 */ /* 0x000fd00008000000 */
[----:B------:R-:W-:-:S08]  /*25a0*/  DFMA R4, -R12, R6, -UR6 ;  /* 0x800000060c047e2b */ /* 0x000fd00008000106 */
[----:B------:R-:W-:-:S10]  /*25b0*/  DFMA R6, R30, R4, R6 ;  /* 0x000000041e06722b */ /* 0x000fd40000000006 */
[----:B------:R-:W-:-:S05]  /*25c0*/  FFMA R0, RZ, R13, R7 ;  /* 0x0000000dff007223 */ /* 0x000fca0000000007 */
        /* <DEDUP_REMOVED lines=8> */
[----:B------:R-:W-:Y:S02]  /*2650*/  IMAD.MOV.U32 R6, RZ, RZ, R4 ;  /* 0x000000ffff067224 */ /* 0x000fe400078e0004 */
[----:B------:R-:W-:-:S07]  /*2660*/  IMAD.MOV.U32 R7, RZ, RZ, R5 ;  /* 0x000000ffff077224 */ /* 0x000fce00078e0005 */
.L_x_48:
[----:B------:R-:W-:Y:S05]  /*2670*/  BSYNC.RECONVERGENT B1 ;  /* 0x0000000000017941 */ /* 0x000fea0003800200 */
.L_x_47:
        /* <DEDUP_REMOVED lines=51> */
[----:B------:R-:W-:-:S08]  /*29b0*/  DFMA R4, -R12, R34, -631515 ;  /* 0xc12345b60c04742b */ /* 0x000fd00000000122 */
[----:B------:R-:W-:Y:S01]  /*29c0*/  DFMA R4, R40, R4, R34 ;  /* 0x000000042804722b */ /* 0x000fe20000000022 */
[----:B------:R-:W-:Y:S02]  /*29d0*/  IMAD R31, R32, 0x100000, R37 ;  /* 0x00100000201f7824 */ /* 0x000fe400078e0225 */
[----:B------:R-:W-:Y:S01]  /*29e0*/  IMAD.MOV.U32 R30, RZ, RZ, R36 ;  /* 0x000000ffff1e7224 */ /* 0x000fe200078e0024 */
[----:B------:R-:W-:Y:S07]  /*29f0*/  @!P0 BRA `(.L_x_50) ;  /* 0x0000000000348947 */ /* 0x000fee0003800000 */
        /* <DEDUP_REMOVED lines=13> */
.L_x_50:
[----:B------:R-:W-:Y:S05]  /*2ad0*/  BSYNC.RECONVERGENT B0 ;  /* 0x0000000000007941 */ /* 0x000fea0003800200 */
.L_x_49:
[----:B------:R-:W-:Y:S01]  /*2ae0*/  UMOV UR6, 0xbcf44c2d ;  /* 0xbcf44c2d00067882 */ /* 0x000fe20000000000 */
[----:B------:R-:W-:Y:S01]  /*2af0*/  UMOV UR7, 0x3dba2b1a ;  /* 0x3dba2b1a00077882 */ /* 0x000fe20000000000 */
[----:B------:R-:W-:Y:S01]  /*2b00*/  FFMA R0, RZ, R13, R5 ;  /* 0x0000000dff007223 */ /* 0x000fe20000000005 */
[----:B------:R-:W-:Y:S01]  /*2b10*/  DMUL R6, R10, UR6 ;  /* 0x000000060a067c28 */ /* 0x000fe20008000000 */
[----:B------:R-:W-:Y:S03]  /*2b20*/  BSSY.RECONVERGENT B1, `(.L_x_51) ;  /* 0x000000b000017945 */ /* 0x000fe60003800200 */
[----:B------:R-:W-:-:S04]  /*2b30*/  FSETP.GT.AND P0, PT, |R0|, 1.469367938527859385e-39, PT ;  /* 0x001000000000780b */ /* 0x000fc80003f04200 */
[----:B------:R-:W-:-:S08]  /*2b40*/  DMUL R6, R6, R30 ;  /* 0x0000001e06067228 */ /* 0x000fd00000000000 */
[----:B------:R-:W-:Y:S01]  /*2b50*/  DMUL R40, R6, R28 ;  /* 0x0000001c06287228 */ /* 0x000fe20000000000 */
[----:B------:R-:W-:Y:S10]  /*2b60*/  @P0 BRA `(.L_x_52) ;  /* 0x0000000000180947 */ /* 0x000ff40003800000 */
[----:B------:R-:W-:Y:S01]  /*2b70*/  IMAD.MOV.U32 R54, RZ, RZ, RZ ;  /* 0x000000ffff367224 */ /* 0x000fe200078e00ff */
[----:B------:R-:W-:Y:S01]  /*2b80*/  MOV R55, 0xc12345b6 ;  /* 0xc12345b600377802 */ /* 0x000fe20000000f00 */
[----:B------:R-:W-:Y:S01]  /*2b90*/  IMAD.MOV.U32 R58, RZ, RZ, R12 ;  /* 0x000000ffff3a7224 */ /* 0x000fe200078e000c */
[----:B------:R-:W-:Y:S01]  /*2ba0*/  MOV R0, 0x2bd0 ;  /* 0x00002bd000007802 */ /* 0x000fe20000000f00 */
[----:B------:R-:W-:-:S07]  /*2bb0*/  IMAD.MOV.U32 R57, RZ, RZ, R13 ;  /* 0x000000ffff397224 */ /* 0x000fce00078e000d */
[----:B------:R-:W-:Y:S05]  /*2bc0*/  CALL.REL.NOINC `($__internal_1_$__cuda_sm20_div_rn_f64_full) ;  /* 0x0000003c00ac7944 */ /* 0x000fea0003c00000 */
.L_x_52:
[----:B------:R-:W-:Y:S05]  /*2bd0*/  BSYNC.RECONVERGENT B1 ;  /* 0x0000000000017941 */ /* 0x000fea0003800200 */
.L_x_51:
[----:B------:R-:W-:Y:S01]  /*2be0*/  IMAD.MOV.U32 R6, RZ, RZ, 0x652b82fe ;  /* 0x652b82feff067424 */ /* 0x000fe200078e00ff */
[----:B------:R-:W-:Y:S01]  /*2bf0*/  UMOV UR6, 0xfefa39ef ;  /* 0xfefa39ef00067882 */ /* 0x000fe20000000000 */
[----:B------:R-:W-:Y:S01]  /*2c00*/  IMAD.MOV.U32 R7, RZ, RZ, 0x3ff71547 ;  /* 0x3ff71547ff077424 */ /* 0x000fe200078e00ff */
[----:B------:R-:W-:Y:S01]  /*2c10*/  UMOV UR7, 0x3fe62e42 ;  /* 0x3fe62e4200077882 */ /* 0x000fe20000000000 */
[----:B------:R-:W-:Y:S01]  /*2c20*/  FSETP.GEU.AND P0, PT, |R5|, 4.1917929649353027344, PT ;  /* 0x4086232b0500780b */ /* 0x000fe20003f0e200 */
[----:B------:R-:W-:Y:S03]  /*2c30*/  BSSY.RECONVERGENT B0, `(.L_x_53) ;  /* 0x0000036000007945 */ /* 0x000fe60003800200 */
[----:B------:R-:W-:-:S08]  /*2c40*/  DFMA R6, R4, R6, 6.75539944105574400000e+15 ;  /* 0x433800000406742b */ /* 0x000fd00000000006 */
[----:B------:R-:W-:-:S08]  /*2c50*/  DADD R32, R6, -6.75539944105574400000e+15 ;  /* 0xc338000006207429 */ /* 0x000fd00000000000 */
[----:B------:R-:W-:Y:S01]  /*2c60*/  DFMA R34, R32, -UR6, R4 ;  /* 0x8000000620227c2b */ /* 0x000fe20008000004 */
[----:B------:R-:W-:Y:S01]  /*2c70*/  UMOV UR6, 0x3b39803f ;  /* 0x3b39803f00067882 */ /* 0x000fe20000000000 */
[----:B------:R-:W-:-:S06]  /*2c80*/  UMOV UR7, 0x3c7abc9e ;  /* 0x3c7abc9e00077882 */ /* 0x000fcc0000000000 */
[----:B------:R-:W-:Y:S01]  /*2c90*/  DFMA R34, R32, -UR6, R34 ;  /* 0x8000000620227c2b */ /* 0x000fe20008000022 */
[----:B------:R-:W-:Y:S01]  /*2ca0*/  UMOV UR6, 0x69ce2bdf ;  /* 0x69ce2bdf00067882 */ /* 0x000fe20000000000 */
[----:B------:R-:W-:Y:S01]  /*2cb0*/  MOV R32, 0xfca213ea ;  /* 0xfca213ea00207802 */ /* 0x000fe20000000f00 */
[----:B------:R-:W-:Y:S01]  /*2cc0*/  IMAD.MOV.U32 R33, RZ, RZ, 0x3e928af3 ;  /* 0x3e928af3ff217424 */ /* 0x000fe200078e00ff */
[----:B------:R-:W-:-:S05]  /*2cd0*/  UMOV UR7, 0x3e5ade15 ;  /* 0x3e5ade1500077882 */ /* 0x000fca0000000000 */
        /* <DEDUP_REMOVED lines=26> */
[----:B------:R-:W-:-:S10]  /*2e80*/  DFMA R34, R34, R32, 1 ;  /* 0x3ff000002222742b */ /* 0x000fd40000000020 */
[----:B------:R-:W-:Y:S02]  /*2e90*/  IMAD R33, R6, 0x100000, R35 ;  /* 0x0010000006217824 */ /* 0x000fe400078e0223 */
[----:B------:R-:W-:Y:S01]  /*2ea0*/  IMAD.MOV.U32 R32, RZ, RZ, R34 ;  /* 0x000000ffff207224 */ /* 0x000fe200078e0022 */
[----:B------:R-:W-:Y:S06]  /*2eb0*/  @!P0 BRA `(.L_x_54) ;  /* 0x0000000000348947 */ /* 0x000fec0003800000 */
        /* <DEDUP_REMOVED lines=8> */
[----:B------:R-:W-:Y:S01]  /*2f40*/  @!P1 IMAD.IADD R6, R6, 0x1, -R5 ;  /* 0x0000000106069824 */ /* 0x000fe200078e0a05 */
[----:B------:R-:W-:-:S04]  /*2f50*/  @!P1 LEA R5, R5, R35, 0x14 ;  /* 0x0000002305059211 */ /* 0x000fc800078ea0ff */
[----:B------:R-:W-:Y:S01]  /*2f60*/  @!P1 LEA R7, R6, 0x3ff00000, 0x14 ;  /* 0x3ff0000006079811 */ /* 0x000fe200078ea0ff */
[----:B------:R-:W-:-:S06]  /*2f70*/  @!P1 IMAD.MOV.U32 R6, RZ, RZ, RZ ;  /* 0x000000ffff069224 */ /* 0x000fcc00078e00ff */
[----:B------:R-:W-:-:S11]  /*2f80*/  @!P1 DMUL R32, R4, R6 ;  /* 0x0000000604209228 */ /* 0x000fd60000000000 */
.L_x_54:
[----:B------:R-:W-:Y:S05]  /*2f90*/  BSYNC.RECONVERGENT B0 ;  /* 0x0000000000007941 */ /* 0x000fea0003800200 */
.L_x_53:
[----:B------:R-:W0:Y:S02]  /*2fa0*/  LDCU UR6, c[0x0][0x3a0] ;  /* 0x00007400ff0677ac */ /* 0x000e240008000800 */
[----:B0-----:R-:W-:-:S09]  /*2fb0*/  UISETP.NE.AND UP0, UPT, UR6, URZ, UPT ;  /* 0x000000ff0600728c */ /* 0x001fd2000bf05270 */
[----:B------:R-:W-:Y:S05]  /*2fc0*/  BRA.U UP0, `(.L_x_55) ;  /* 0x0000000900887547 */ /* 0x000fea000b800000 */
[----:B------:R-:W-:Y:S01]  /*2fd0*/  DFMA R56, R8, R28, R48 ;  /* 0x0000001c0838722b */ /* 0x000fe20000000030 */
[----:B------:R-:W-:Y:S01]  /*2fe0*/  IMAD.MOV.U32 R4, RZ, RZ, 0x1 ;  /* 0x00000001ff047424 */ /* 0x000fe200078e00ff */
[----:B------:R-:W0:Y:S01]  /*2ff0*/  LDCU.64 UR6, c[0x0][0x388] ;  /* 0x00007100ff0677ac */ /* 0x000e220008000a00 */
[----:B------:R-:W-:Y:S03]  /*3000*/  BSSY.RECONVERGENT B1, `(.L_x_56) ;  /* 0x0000017000017945 */ /* 0x000fe60003800200 */
[----:B------:R-:W1:Y:S01]  /*3010*/  MUFU.RCP64H R5, R57 ;  /* 0x0000003900057308 */ /* 0x000e620000001800 */
[----:B0-----:R-:W-:Y:S01]  /*3020*/  DMUL R54, R48, UR6 ;  /* 0x0000000630367c28 */ /* 0x001fe20008000000 */
[----:B------:R-:W-:Y:S01]  /*3030*/  UMOV UR6, 0x895acc60 ;  /* 0x895acc6000067882 */ /* 0x000fe20000000000 */
[----:B------:R-:W-:Y:S01]  /*3040*/  UMOV UR7, 0x3d98fb1c ;  /* 0x3d98fb1c00077882 */ /* 0x000fe20000000000 */
[----:B-1----:R-:W-:-:S07]  /*3050*/  DFMA R6, -R56, R4, 1 ;  /* 0x3ff000003806742b */ /* 0x002fce0000000104 */
[----:B------:R-:W-:Y:S01]  /*3060*/  FSETP.GEU.AND P1, PT, |R55|, 6.5827683646048100446e-37, PT ;  /* 0x036000003700780b */ /* 0x000fe20003f2e200 */
[----:B------:R-:W-:-:S08]  /*3070*/  DFMA R6, R6, R6, R6 ;  /* 0x000000060606722b */ /* 0x000fd00000000006 */
[----:B------:R-:W-:-:S08]  /*3080*/  DFMA R6, R4, R6, R4 ;  /* 0x000000060406722b */ /* 0x000fd00000000004 */
[----:B------:R-:W-:-:S08]  /*3090*/  DFMA R4, -R56, R6, 1 ;  /* 0x3ff000003804742b */ /* 0x000fd00000000106 */
[----:B------:R-:W-:-:S08]  /*30a0*/  DFMA R4, R6, R4, R6 ;  /* 0x000000040604722b */ /* 0x000fd00000000006 */
[----:B------:R-:W-:-:S08]  /*30b0*/  DMUL R6, R54, R4 ;  /* 0x0000000436067228 */ /* 0x000fd00000000000 */
[----:B------:R-:W-:-:S08]  /*30c0*/  DFMA R8, -R56, R6, R54 ;  /* 0x000000063808722b */ /* 0x000fd00000000136 */
[----:B------:R-:W-:Y:S02]  /*30d0*/  DFMA R4, R4, R8, R6 ;  /* 0x000000080404722b */ /* 0x000fe40000000006 */
[----:B------:R-:W-:-:S08]  /*30e0*/  DMUL R6, R10, UR6 ;  /* 0x000000060a067c28 */ /* 0x000fd00008000000 */
[----:B------:R-:W-:Y:S01]  /*30f0*/  FFMA R0, RZ, R57, R5 ;  /* 0x00000039ff007223 */ /* 0x000fe20000000005 */
[----:B------:R-:W-:-:S04]  /*3100*/  DMUL R6, R6, R32 ;  /* 0x0000002006067228 */ /* 0x000fc80000000000 */
[----:B------:R-:W-:-:S04]  /*3110*/  FSETP.GT.AND P0, PT, |R0|, 1.469367938527859385e-39, PT ;  /* 0x001000000000780b */ /* 0x000fc80003f04200 */
[----:B------:R-:W-:-:S09]  /*3120*/  DMUL R8, R6, R28 ;  /* 0x0000001c06087228 */ /* 0x000fd20000000000 */
[----:B------:R-:W-:Y:S05]  /*3130*/  @P0 BRA P1, `(.L_x_57) ;  /* 0x00000000000c0947 */ /* 0x000fea0000800000 */
[----:B------:R-:W-:Y:S01]  /*3140*/  IMAD.MOV.U32 R58, RZ, RZ, R56 ;  /* 0x000000ffff3a7224 */ /* 0x000fe200078e0038 */
[----:B------:R-:W-:-:S07]  /*3150*/  MOV R0, 0x3170 ;  /* 0x0000317000007802 */ /* 0x000fce0000000f00 */
[----:B------:R-:W-:Y:S05]  /*3160*/  CALL.REL.NOINC `($__internal_1_$__cuda_sm20_div_rn_f64_full) ;  /* 0x0000003800447944 */ /* 0x000fea0003c00000 */
.L_x_57:
[----:B------:R-:W-:Y:S05]  /*3170*/  BSYNC.RECONVERGENT B1 ;  /* 0x0000000000017941 */ /* 0x000fea0003800200 */
.L_x_56:
[----:B------:R-:W0:Y:S01]  /*3180*/  MUFU.RCP64H R35, R41 ;  /* 0x0000002900237308 */ /* 0x000e220000001800 */
[----:B------:R-:W-:Y:S01]  /*3190*/  MOV R34, 0x1 ;  /* 0x0000000100227802 */ /* 0x000fe20000000f00 */
[----:B------:R-:W-:Y:S01]  /*31a0*/  UMOV UR6, 0x77318fc5 ;  /* 0x77318fc500067882 */ /* 0x000fe20000000000 */
[----:B------:R-:W-:Y:S01]  /*31b0*/  UMOV UR7, 0x3f5f212d ;  /* 0x3f5f212d00077882 */ /* 0x000fe20000000000 */
[----:B------:R-:W-:Y:S03]  /*31c0*/  BSSY.RECONVERGENT B1, `(.L_x_58) ;  /* 0x000001c000017945 */ /* 0x000fe60003800200 */
[----:B0-----:R-:W-:-:S08]  /*31d0*/  DFMA R6, -R40, R34, 1 ;  /* 0x3ff000002806742b */ /* 0x001fd00000000122 */
[----:B------:R-:W-:Y:S02]  /*31e0*/  DFMA R36, R6, R6, R6 ;  /* 0x000000060624722b */ /* 0x000fe40000000006 */
[----:B------:R-:W-:Y:S01]  /*31f0*/  DMUL R6, R18, UR6 ;  /* 0x0000000612067c28 */ /* 0x000fe20008000000 */
[----:B------:R-:W0:Y:S05]  /*3200*/  LDCU.64 UR6, c[0x0][0x388] ;  /* 0x00007100ff0677ac */ /* 0x000e2a0008000a00 */
[----:B------:R-:W-:Y:S02]  /*3210*/  DFMA R36, R34, R36, R34 ;  /* 0x000000242224722b */ /* 0x000fe40000000022 */
[----:B------:R-:W-:-:S06]  /*3220*/  DMUL R6, R6, R20 ;  /* 0x0000001406067228 */ /* 0x000fcc0000000000 */
[----:B------:R-:W-:Y:S02]  /*3230*/  DFMA R34, -R40, R36, 1 ;  /* 0x3ff000002822742b */ /* 0x000fe40000000124 */
[----:B------:R-:W-:-:S06]  /*3240*/  DFMA R38, R22, R6, R38 ;  /* 0x000000061626722b */ /* 0x000fcc0000000026 */
[----:B------:R-:W-:Y:S01]  /*3250*/  DFMA R34, R36, R34, R36 ;  /* 0x000000222422722b */ /* 0x000fe20000000024 */
[----:B------:R-:W-:-:S03]  /*3260*/  IMAD.MOV.U32 R36, RZ, RZ, R4 ;  /* 0x000000ffff247224 */ /* 0x000fc600078e0004 */
[----:B------:R-:W-:Y:S01]  /*3270*/  FSETP.GEU.AND P1, PT, |R39|, 6.5827683646048100446e-37, PT ;  /* 0x036000002700780b */ /* 0x000fe20003f2e200 */
[----:B------:R-:W-:-:S03]  /*3280*/  IMAD.MOV.U32 R37, RZ, RZ, R5 ;  /* 0x000000ffff257224 */ /* 0x000fc600078e0005 */
[----:B------:R-:W-:-:S08]  /*3290*/  DMUL R42, R38, R34 ;  /* 0x00000022262a7228 */ /* 0x000fd00000000000 */
[----:B------:R-:W-:-:S08]  /*32a0*/  DFMA R6, -R40, R42, R38 ;  /* 0x0000002a2806722b */ /* 0x000fd00000000126 */
[----:B------:R-:W-:Y:S02]  /*32b0*/  DFMA R42, R34, R6, R42 ;  /* 0x00000006222a722b */ /* 0x000fe4000000002a */
[----:B0-----:R-:W-:-:S08]  /*32c0*/  DADD R34, -R4, UR6 ;  /* 0x0000000604227e29 */ /* 0x001fd00008000100 */
[----:B------:R-:W-:-:S05]  /*32d0*/  FFMA R0, RZ, R41, R43 ;  /* 0x00000029ff007223 */ /* 0x000fca000000002b */
[----:B------:R-:W-:-:S13]  /*32e0*/  FSETP.GT.AND P0, PT, |R0|, 1.469367938527859385e-39, PT ;  /* 0x001000000000780b */ /* 0x000fda0003f04200 */
[----:B------:R-:W-:Y:S05]  /*32f0*/  @P0 BRA P1, `(.L_x_59) ;  /* 0x0000000000200947 */ /* 0x000fea0000800000 */
[----:B------:R-:W-:Y:S01]  /*3300*/  IMAD.MOV.U32 R54, RZ, RZ, R38 ;  /* 0x000000ffff367224 */ /* 0x000fe200078e0026 */
[----:B------:R-:W-:Y:S01]  /*3310*/  MOV R58, R40 ;  /* 0x00000028003a7202 */ /* 0x000fe20000000f00 */
[----:B------:R-:W-:Y:S01]  /*3320*/  IMAD.MOV.U32 R55, RZ, RZ, R39 ;  /* 0x000000ffff377224 */ /* 0x000fe200078e0027 */
[----:B------:R-:W-:Y:S01]  /*3330*/  MOV R0, 0x3360 ;  /* 0x0000336000007802 */ /* 0x000fe20000000f00 */
[----:B------:R-:W-:-:S07]  /*3340*/  IMAD.MOV.U32 R57, RZ, RZ, R41 ;  /* 0x000000ffff397224 */ /* 0x000fce00078e0029 */
[----:B------:R-:W-:Y:S05]  /*3350*/  CALL.REL.NOINC `($__internal_1_$__cuda_sm20_div_rn_f64_full) ;  /* 0x0000003400c87944 */ /* 0x000fea0003c00000 */
[----:B------:R-:W-:Y:S02]  /*3360*/  IMAD.MOV.U32 R42, RZ, RZ, R4 ;  /* 0x000000ffff2a7224 */ /* 0x000fe400078e0004 */
[----:B------:R-:W-:-:S07]  /*3370*/  IMAD.MOV.U32 R43, RZ, RZ, R5 ;  /* 0x000000ffff2b7224 */ /* 0x000fce00078e0005 */
.L_x_59:
[----:B------:R-:W-:Y:S05]  /*3380*/  BSYNC.RECONVERGENT B1 ;  /* 0x0000000000017941 */ /* 0x000fea0003800200 */
.L_x_58:
[----:B------:R-:W0:Y:S01]  /*3390*/  MUFU.RCP64H R5, R25 ;  /* 0x0000001900057308 */ /* 0x000e220000001800 */
[----:B------:R-:W-:Y:S01]  /*33a0*/  IMAD.MOV.U32 R4, RZ, RZ, 0x1 ;  /* 0x00000001ff047424 */ /* 0x000fe200078e00ff */
[----:B------:R-:W1:Y:S01]  /*33b0*/  LDCU.64 UR6, c[0x0][0x388] ;  /* 0x00007100ff0677ac */ /* 0x000e620008000a00 */
[----:B------:R-:W-:Y:S01]  /*33c0*/  FSETP.GEU.AND P1, PT, |R9|, 6.5827683646048100446e-37, PT ;  /* 0x036000000900780b */ /* 0x000fe20003f2e200 */
[----:B------:R-:W-:Y:S01]  /*33d0*/  BSSY.RECONVERGENT B1, `(.L_x_60) ;  /* 0x0000016000017945 */ /* 0x000fe20003800200 */
[----:B------:R-:W-:Y:S02]  /*33e0*/  DADD R42, R42, 1 ;  /* 0x3ff000002a2a7429 */ /* 0x000fe40000000000 */
[----:B0-----:R-:W-:-:S08]  /*33f0*/  DFMA R6, -R24, R4, 1 ;  /* 0x3ff000001806742b */ /* 0x001fd00000000104 */
[----:B------:R-:W-:-:S08]  /*3400*/  DFMA R6, R6, R6, R6 ;  /* 0x000000060606722b */ /* 0x000fd00000000006 */
[----:B------:R-:W-:-:S08]  /*3410*/  DFMA R6, R4, R6, R4 ;  /* 0x000000060406722b */ /* 0x000fd00000000004 */
[----:B------:R-:W-:-:S08]  /*3420*/  DFMA R4, -R24, R6, 1 ;  /* 0x3ff000001804742b */ /* 0x000fd00000000106 */
[----:B------:R-:W-:-:S08]  /*3430*/  DFMA R4, R6, R4, R6 ;  /* 0x000000040604722b */ /* 0x000fd00000000006 */
[----:B------:R-:W-:-:S08]  /*3440*/  DMUL R6, R8, R4 ;  /* 0x0000000408067228 */ /* 0x000fd00000000000 */
[----:B------:R-:W-:-:S08]  /*3450*/  DFMA R44, -R24, R6, R8 ;  /* 0x00000006182c722b */ /* 0x000fd00000000108 */
[----:B------:R-:W-:Y:S01]  /*3460*/  DFMA R4, R4, R44, R6 ;  /* 0x0000002c0404722b */ /* 0x000fe20000000006 */
[----:B------:R-:W-:Y:S01]  /*3470*/  MOV R44, 0xd79435e ;  /* 0x0d79435e002c7802 */ /* 0x000fe20000000f00 */
[----:B------:R-:W-:-:S06]  /*3480*/  IMAD.MOV.U32 R45, RZ, RZ, 0x3fb435e5 ;  /* 0x3fb435e5ff2d7424 */ /* 0x000fcc00078e00ff */
[----:B-1----:R-:W-:Y:S02]  /*3490*/  DMUL R44, R44, UR6 ;  /* 0x000000062c2c7c28 */ /* 0x002fe40008000000 */
        /* <DEDUP_REMOVED lines=9> */
.L_x_61:
[----:B------:R-:W-:Y:S05]  /*3530*/  BSYNC.RECONVERGENT B1 ;  /* 0x0000000000017941 */ /* 0x000fea0003800200 */
.L_x_60:
[----:B------:R-:W-:Y:S01]  /*3540*/  DADD R56, R42, R4 ;  /* 0x000000002a387229 */ /* 0x000fe20000000004 */
[----:B------:R-:W-:Y:S01]  /*3550*/  FSETP.GEU.AND P1, PT, |R45|, 6.5827683646048100446e-37, PT ;  /* 0x036000002d00780b */ /* 0x000fe20003f2e200 */
[----:B------:R-:W-:Y:S01]  /*3560*/  IMAD.MOV.U32 R4, RZ, RZ, 0x1 ;  /* 0x00000001ff047424 */ /* 0x000fe200078e00ff */
[----:B------:R-:W-:Y:S03]  /*3570*/  BSSY.RECONVERGENT B1, `(.L_x_62) ;  /* 0x0000012000017945 */ /* 0x000fe60003800200 */
[----:B------:R-:W0:Y:S02]  /*3580*/  MUFU.RCP64H R5, R57 ;  /* 0x0000003900057308 */ /* 0x000e240000001800 */
[----:B0-----:R-:W-:-:S08]  /*3590*/  DFMA R6, -R56, R4, 1 ;  /* 0x3ff000003806742b */ /* 0x001fd00000000104 */
[----:B------:R-:W-:-:S08]  /*35a0*/  DFMA R6, R6, R6, R6 ;  /* 0x000000060606722b */ /* 0x000fd00000000006 */
[----:B------:R-:W-:-:S08]  /*35b0*/  DFMA R6, R4, R6, R4 ;  /* 0x000000060406722b */ /* 0x000fd00000000004 */
[----:B------:R-:W-:-:S08]  /*35c0*/  DFMA R4, -R56, R6, 1 ;  /* 0x3ff000003804742b */ /* 0x000fd00000000106 */
[----:B------:R-:W-:-:S08]  /*35d0*/  DFMA R4, R6, R4, R6 ;  /* 0x000000040604722b */ /* 0x000fd00000000006 */
[----:B------:R-:W-:-:S08]  /*35e0*/  DMUL R6, R4, R44 ;  /* 0x0000002c04067228 */ /* 0x000fd00000000000 */
[----:B------:R-:W-:-:S08]  /*35f0*/  DFMA R42, -R56, R6, R44 ;  /* 0x00000006382a722b */ /* 0x000fd0000000012c */
[----:B------:R-:W-:-:S10]  /*3600*/  DFMA R4, R4, R42, R6 ;  /* 0x0000002a0404722b */ /* 0x000fd40000000006 */
[----:B------:R-:W-:-:S05]  /*3610*/  FFMA R0, RZ, R57, R5 ;  /* 0x00000039ff007223 */ /* 0x000fca0000000005 */
[----:B------:R-:W-:-:S13]  /*3620*/  FSETP.GT.AND P0, PT, |R0|, 1.469367938527859385e-39, PT ;  /* 0x001000000000780b */ /* 0x000fda0003f04200 */
[----:B------:R-:W-:Y:S05]  /*3630*/  @P0 BRA P1, `(.L_x_63) ;  /* 0x0000000000140947 */ /* 0x000fea0000800000 */
[----:B------:R-:W-:Y:S01]  /*3640*/  IMAD.MOV.U32 R54, RZ, RZ, R44 ;  /* 0x000000ffff367224 */ /* 0x000fe200078e002c */
[----:B------:R-:W-:Y:S01]  /*3650*/  MOV R0, 0x3690 ;  /* 0x0000369000007802 */ /* 0x000fe20000000f00 */
[----:B------:R-:W-:Y:S02]  /*3660*/  IMAD.MOV.U32 R55, RZ, RZ, R45 ;  /* 0x000000ffff377224 */ /* 0x000fe400078e002d */
[----:B------:R-:W-:-:S07]  /*3670*/  IMAD.MOV.U32 R58, RZ, RZ, R56 ;  /* 0x000000ffff3a7224 */ /* 0x000fce00078e0038 */
[----:B------:R-:W-:Y:S05]  /*3680*/  CALL.REL.NOINC `($__internal_1_$__cuda_sm20_div_rn_f64_full) ;  /* 0x0000003000fc7944 */ /* 0x000fea0003c00000 */
.L_x_63:
[----:B------:R-:W-:Y:S05]  /*3690*/  BSYNC.RECONVERGENT B1 ;  /* 0x0000000000017941 */ /* 0x000fea0003800200 */
.L_x_62:
[----:B------:R-:W0:Y:S01]  /*36a0*/  MUFU.RCP64H R7, R41 ;  /* 0x0000002900077308 */ /* 0x000e220000001800 */
[----:B------:R-:W-:Y:S01]  /*36b0*/  MOV R6, 0x1 ;  /* 0x0000000100067802 */ /* 0x000fe20000000f00 */
[----:B------:R-:W-:Y:S01]  /*36c0*/  DMUL R54, R38, R4 ;  /* 0x0000000426367228 */ /* 0x000fe20000000000 */
[----:B------:R-:W-:Y:S09]  /*36d0*/  BSSY.RECONVERGENT B1, `(.L_x_64) ;  /* 0x0000015000017945 */ /* 0x000ff20003800200 */
[----:B------:R-:W-:Y:S01]  /*36e0*/  FSETP.GEU.AND P1, PT, |R55|, 6.5827683646048100446e-37, PT ;  /* 0x036000003700780b */ /* 0x000fe20003f2e200 */
        /* <DEDUP_REMOVED lines=8> */
[----:B------:R-:W-:Y:S02]  /*3770*/  IMAD.MOV.U32 R38, RZ, RZ, R4 ;  /* 0x000000ffff267224 */ /* 0x000fe400078e0004 */
[----:B------:R-:W-:-:S07]  /*3780*/  IMAD.MOV.U32 R39, RZ, RZ, R5 ;  /* 0x000000ffff277224 */ /* 0x000fce00078e0005 */
[----:B------:R-:W-:-:S05]  /*3790*/  FFMA R0, RZ, R41, R7 ;  /* 0x00000029ff007223 */ /* 0x000fca0000000007 */
[----:B------:R-:W-:-:S13]  /*37a0*/  FSETP.GT.AND P0, PT, |R0|, 1.469367938527859385e-39, PT ;  /* 0x001000000000780b */ /* 0x000fda0003f04200 */
[----:B------:R-:W-:Y:S05]  /*37b0*/  @P0 BRA P1, `(.L_x_65) ;  /* 0x0000000000180947 */ /* 0x000fea0000800000 */
[----:B------:R-:W-:Y:S01]  /*37c0*/  IMAD.MOV.U32 R58, RZ, RZ, R40 ;  /* 0x000000ffff3a7224 */ /* 0x000fe200078e0028 */
[----:B------:R-:W-:Y:S01]  /*37d0*/  MOV R0, 0x3800 ;  /* 0x0000380000007802 */ /* 0x000fe20000000f00 */
[----:B------:R-:W-:-:S07]  /*37e0*/  IMAD.MOV.U32 R57, RZ, RZ, R41 ;  /* 0x000000ffff397224 */ /* 0x000fce00078e0029 */
[----:B------:R-:W-:Y:S05]  /*37f0*/  CALL.REL.NOINC `($__internal_1_$__cuda_sm20_div_rn_f64_full) ;  /* 0x0000003000a07944 */ /* 0x000fea0003c00000 */
[----:B------:R-:W-:Y:S01]  /*3800*/  MOV R6, R4 ;  /* 0x0000000400067202 */ /* 0x000fe20000000f00 */
[----:B------:R-:W-:-:S07]  /*3810*/  IMAD.MOV.U32 R7, RZ, RZ, R5 ;  /* 0x000000ffff077224 */ /* 0x000fce00078e0005 */
.L_x_65:
[----:B------:R-:W-:Y:S05]  /*3820*/  BSYNC.RECONVERGENT B1 ;  /* 0x0000000000017941 */ /* 0x000fea0003800200 */
.L_x_64:
[----:B------:R-:W0:Y:S01]  /*3830*/  MUFU.RCP64H R5, R25 ;  /* 0x0000001900057308 */ /* 0x000e220000001800 */
[----:B------:R-:W-:Y:S01]  /*3840*/  IMAD.MOV.U32 R4, RZ, RZ, 0x1 ;  /* 0x00000001ff047424 */ /* 0x000fe200078e00ff */
        /* <DEDUP_REMOVED lines=16> */
[----:B------:R-:W-:Y:S01]  /*3950*/  MOV R58, R24 ;  /* 0x00000018003a7202 */ /* 0x000fe20000000f00 */
[----:B------:R-:W-:Y:S01]  /*3960*/  IMAD.MOV.U32 R57, RZ, RZ, R25 ;  /* 0x000000ffff397224 */ /* 0x000fe200078e0019 */
[----:B------:R-:W-:-:S07]  /*3970*/  MOV R0, 0x3990 ;  /* 0x0000399000007802 */ /* 0x000fce0000000f00 */
[----:B------:R-:W-:Y:S05]  /*3980*/  CALL.REL.NOINC `($__internal_1_$__cuda_sm20_div_rn_f64_full) ;  /* 0x00000030003c7944 */ /* 0x000fea0003c00000 */
.L_x_67:
[----:B------:R-:W-:Y:S05]  /*3990*/  BSYNC.RECONVERGENT B1 ;  /* 0x0000000000017941 */ /* 0x000fea0003800200 */
.L_x_66:
[----:B------:R-:W-:Y:S01]  /*39a0*/  DADD R40, R34, R38 ;  /* 0x0000000022287229 */ /* 0x000fe20000000026 */
[----:B------:R-:W-:Y:S02]  /*39b0*/  IMAD.MOV.U32 R42, RZ, RZ, R4 ;  /* 0x000000ffff2a7224 */ /* 0x000fe400078e0004 */
[----:B------:R-:W-:-:S05]  /*39c0*/  IMAD.MOV.U32 R43, RZ, RZ, R5 ;  /* 0x000000ffff2b7224 */ /* 0x000fca00078e0005 */
[----:B------:R-:W-:Y:S01]  /*39d0*/  DFMA R40, R4, 2, R40 ;  /* 0x400000000428782b */ /* 0x000fe20000000028 */
[----:B------:R-:W-:Y:S10]  /*39e0*/  BRA `(.L_x_68) ;  /* 0x0000000c00e87947 */ /* 0x000ff40003800000 */
.L_x_55:
[----:B------:R-:W-:Y:S01]  /*39f0*/  UMOV UR6, 0x77318fc5 ;  /* 0x77318fc500067882 */ /* 0x000fe20000000000 */
[----:B------:R-:W-:Y:S01]  /*3a00*/  UMOV UR7, 0x3f5f212d ;  /* 0x3f5f212d00077882 */ /* 0x000fe20000000000 */
[----:B------:R-:W0:Y:S01]  /*3a10*/  LDCU.64 UR8, c[0x0][0x388] ;  /* 0x00007100ff0877ac */ /* 0x000e220008000a00 */
[----:B------:R-:W-:Y:S01]  /*3a20*/  DMUL R4, R18, UR6 ;  /* 0x0000000612047c28 */ /* 0x000fe20008000000 */
[----:B------:R-:W-:Y:S01]  /*3a30*/  BSSY.RECONVERGENT B1, `(.L_x_69) ;  /* 0x00000de000017945 */ /* 0x000fe20003800200 */
[----:B------:R-:W-:Y:S01]  /*3a40*/  DADD R46, R48, R46 ;  /* 0x00000000302e7229 */ /* 0x000fe2000000002e */
[----:B------:R-:W1:Y:S01]  /*3a50*/  LDCU.64 UR6, c[0x0][0x388] ;  /* 0x00007100ff0677ac */ /* 0x000e620008000a00 */
[----:B------:R-:W-:Y:S01]  /*3a60*/  IMAD.MOV.U32 R8, RZ, RZ, RZ ;  /* 0x000000ffff087224 */ /* 0x000fe200078e00ff */
[----:B------:R-:W2:Y:S03]  /*3a70*/  LDCU.64 UR10, c[0x0][0x388] ;  /* 0x00007100ff0a77ac */ /* 0x000ea60008000a00 */
[----:B------:R-:W-:-:S08]  /*3a80*/  DMUL R4, R4, R20 ;  /* 0x0000001404047228 */ /* 0x000fd00000000000 */
[----:B------:R-:W-:Y:S02]  /*3a90*/  DFMA R44, R22, R4, R38 ;  /* 0x00000004162c722b */ /* 0x000fe40000000026 */
[----:B0-----:R-:W-:Y:S01]  /*3aa0*/  DMUL R48, R48, UR8 ;  /* 0x0000000830307c28 */ /* 0x001fe20008000000 */
[----:B-1----:R-:W-:Y:S01]  /*3ab0*/  MOV R50, UR6 ;  /* 0x0000000600327c02 */ /* 0x002fe20008000f00 */
[----:B------:R-:W-:-:S09]  /*3ac0*/  IMAD.U32 R51, RZ, RZ, UR7 ;  /* 0x00000007ff337e24 */ /* 0x000fd2000f8e00ff */
.L_x_86:
[----:B------:R-:W0:Y:S01]  /*3ad0*/  MUFU.RCP64H R5, R51 ;  /* 0x0000003300057308 */ /* 0x000e220000001800 */
[----:B------:R-:W-:Y:S01]  /*3ae0*/  IMAD.MOV.U32 R4, RZ, RZ, 0x1 ;  /* 0x00000001ff047424 */ /* 0x000fe200078e00ff */
[----:B------:R-:W-:Y:S01]  /*3af0*/  UMOV UR6, 0x627a63c3 ;  /* 0x627a63c300067882 */ /* 0x000fe20000000000 */
[----:B------:R-:W-:Y:S01]  /*3b00*/  UMOV UR7, 0x3d5681ec ;  /* 0x3d5681ec00077882 */ /* 0x000fe20000000000 */
[----:B------:R-:W-:Y:S03]  /*3b10*/  BSSY.RECONVERGENT B2, `(.L_x_70) ;  /* 0x0000012000027945 */ /* 0x000fe60003800200 */
[----:B0-----:R-:W-:-:S08]  /*3b20*/  DFMA R6, R4, -R50, 1 ;  /* 0x3ff000000406742b */ /* 0x001fd00000000832 */
[----:B------:R-:W-:-:S08]  /*3b30*/  DFMA R6, R6, R6, R6 ;  /* 0x000000060606722b */ /* 0x000fd00000000006 */
[----:B------:R-:W-:-:S08]  /*3b40*/  DFMA R6, R4, R6, R4 ;  /* 0x000000060406722b */ /* 0x000fd00000000004 */
[----:B------:R-:W-:-:S08]  /*3b50*/  DFMA R4, R6, -R50, 1 ;  /* 0x3ff000000604742b */ /* 0x000fd00000000832 */
[----:B------:R-:W-:-:S08]  /*3b60*/  DFMA R4, R6, R4, R6 ;  /* 0x000000040604722b */ /* 0x000fd00000000006 */
[----:B------:R-:W-:-:S08]  /*3b70*/  DMUL R6, R4, UR6 ;  /* 0x0000000604067c28 */ /* 0x000fd00008000000 */
[----:B------:R-:W-:-:S08]  /*3b80*/  DFMA R34, R6, -R50, UR6 ;  /* 0x0000000606227e2b */ /* 0x000fd00008000832 */
[----:B------:R-:W-:-:S10]  /*3b90*/  DFMA R4, R4, R34, R6 ;  /* 0x000000220404722b */ /* 0x000fd40000000006 */
[----:B------:R-:W-:-:S05]  /*3ba0*/  FFMA R0, RZ, R51, R5 ;  /* 0x00000033ff007223 */ /* 0x000fca0000000005 */
[----:B------:R-:W-:-:S13]  /*3bb0*/  FSETP.GT.AND P0, PT, |R0|, 1.469367938527859385e-39, PT ;  /* 0x001000000000780b */ /* 0x000fda0003f04200 */
[----:B------:R-:W-:Y:S05]  /*3bc0*/  @P0 BRA `(.L_x_71) ;  /* 0x0000000000180947 */ /* 0x000fea0003800000 */
[----:B------:R-:W-:Y:S01]  /*3bd0*/  IMAD.MOV.U32 R54, RZ, RZ, 0x627a63c3 ;  /* 0x627a63c3ff367424 */ /* 0x000fe200078e00ff */
[----:B------:R-:W-:Y:S01]  /*3be0*/  MOV R58, R50 ;  /* 0x00000032003a7202 */ /* 0x000fe20000000f00 */
[----:B------:R-:W-:Y:S01]  /*3bf0*/  IMAD.MOV.U32 R55, RZ, RZ, 0x3d5681ec ;  /* 0x3d5681ecff377424 */ /* 0x000fe200078e00ff */
[----:B------:R-:W-:Y:S01]  /*3c00*/  MOV R0, 0x3c30 ;  /* 0x00003c3000007802 */ /* 0x000fe20000000f00 */
[----:B------:R-:W-:-:S07]  /*3c10*/  IMAD.MOV.U32 R57, RZ, RZ, R51 ;  /* 0x000000ffff397224 */ /* 0x000fce00078e0033 */
[----:B--2---:R-:W-:Y:S05]  /*3c20*/  CALL.REL.NOINC `($__internal_1_$__cuda_sm20_div_rn_f64_full) ;  /* 0x0000002c00947944 */ /* 0x004fea0003c00000 */
.L_x_71:
[----:B--2---:R-:W-:Y:S05]  /*3c30*/  BSYNC.RECONVERGENT B2 ;  /* 0x0000000000027941 */ /* 0x004fea0003800200 */
.L_x_70:
        /* <DEDUP_REMOVED lines=17> */
[----:B------:R-:W-:Y:S01]  /*3d50*/  MOV R55, R49 ;  /* 0x0000003100377202 */ /* 0x000fe20000000f00 */
[----:B------:R-:W-:Y:S01]  /*3d60*/  IMAD.MOV.U32 R54, RZ, RZ, R48 ;  /* 0x000000ffff367224 */ /* 0x000fe200078e0030 */
[----:B------:R-:W-:-:S07]  /*3d70*/  MOV R0, 0x3d90 ;  /* 0x00003d9000007802 */ /* 0x000fce0000000f00 */
[----:B------:R-:W-:Y:S05]  /*3d80*/  CALL.REL.NOINC `($__internal_1_$__cuda_sm20_div_rn_f64_full) ;  /* 0x0000002c003c7944 */ /* 0x000fea0003c00000 */
.L_x_73:
[----:B------:R-:W-:Y:S05]  /*3d90*/  BSYNC.RECONVERGENT B2 ;  /* 0x0000000000027941 */ /* 0x000fea0003800200 */
.L_x_72:
[----:B------:R-:W0:Y:S01]  /*3da0*/  MUFU.RCP64H R7, R51 ;  /* 0x0000003300077308 */ /* 0x000e220000001800 */
[----:B------:R-:W-:Y:S01]  /*3db0*/  IMAD.MOV.U32 R6, RZ, RZ, 0x1 ;  /* 0x00000001ff067424 */ /* 0x000fe200078e00ff */
[----:B------:R-:W-:Y:S01]  /*3dc0*/  UMOV UR6, 0x76710975 ;  /* 0x7671097500067882 */ /* 0x000fe20000000000 */
[----:B------:R-:W-:Y:S01]  /*3dd0*/  UMOV UR7, 0x3d560707 ;  /* 0x3d56070700077882 */ /* 0x000fe20000000000 */
[----:B------:R-:W-:Y:S01]  /*3de0*/  BSSY.RECONVERGENT B2, `(.L_x_74) ;  /* 0x0000017000027945 */ /* 0x000fe20003800200 */
[----:B------:R-:W-:Y:S02]  /*3df0*/  IMAD.MOV.U32 R36, RZ, RZ, R4 ;  /* 0x000000ffff247224 */ /* 0x000fe400078e0004 */
[----:B------:R-:W-:Y:S01]  /*3e00*/  IMAD.MOV.U32 R37, RZ, RZ, R5 ;  /* 0x000000ffff257224 */ /* 0x000fe200078e0005 */
[----:B0-----:R-:W-:-:S08]  /*3e10*/  DFMA R34, R6, -R50, 1 ;  /* 0x3ff000000622742b */ /* 0x001fd00000000832 */
[----:B------:R-:W-:-:S08]  /*3e20*/  DFMA R34, R34, R34, R34 ;  /* 0x000000222222722b */ /* 0x000fd00000000022 */
[----:B------:R-:W-:-:S08]  /*3e30*/  DFMA R34, R6, R34, R6 ;  /* 0x000000220622722b */ /* 0x000fd00000000006 */
[----:B------:R-:W-:-:S08]  /*3e40*/  DFMA R6, R34, -R50, 1 ;  /* 0x3ff000002206742b */ /* 0x000fd00000000832 */
[----:B------:R-:W-:-:S08]  /*3e50*/  DFMA R34, R34, R6, R34 ;  /* 0x000000062222722b */ /* 0x000fd00000000022 */
[----:B------:R-:W-:-:S08]  /*3e60*/  DMUL R52, R34, UR6 ;  /* 0x0000000622347c28 */ /* 0x000fd00008000000 */
[----:B------:R-:W-:-:S08]  /*3e70*/  DFMA R6, R52, -R50, UR6 ;  /* 0x0000000634067e2b */ /* 0x000fd00008000832 */
[----:B------:R-:W-:Y:S02]  /*3e80*/  DFMA R52, R34, R6, R52 ;  /* 0x000000062234722b */ /* 0x000fe40000000034 */
[----:B------:R-:W-:-:S08]  /*3e90*/  DADD R34, -R4, UR10 ;  /* 0x0000000a04227e29 */ /* 0x000fd00008000100 */
[----:B------:R-:W-:-:S05]  /*3ea0*/  FFMA R0, RZ, R51, R53 ;  /* 0x00000033ff007223 */ /* 0x000fca0000000035 */
[----:B------:R-:W-:-:S13]  /*3eb0*/  FSETP.GT.AND P0, PT, |R0|, 1.469367938527859385e-39, PT ;  /* 0x001000000000780b */ /* 0x000fda0003f04200 */
[----:B------:R-:W-:Y:S05]  /*3ec0*/  @P0 BRA `(.L_x_75) ;  /* 0x0000000000200947 */ /* 0x000fea0003800000 */
[----:B------:R-:W-:Y:S01]  /*3ed0*/  IMAD.MOV.U32 R54, RZ, RZ, 0x76710975 ;  /* 0x76710975ff367424 */ /* 0x000fe200078e00ff */
[----:B------:R-:W-:Y:S01]  /*3ee0*/  MOV R55, 0x3d560707 ;  /* 0x3d56070700377802 */ /* 0x000fe20000000f00 */
[----:B------:R-:W-:Y:S01]  /*3ef0*/  IMAD.MOV.U32 R58, RZ, RZ, R50 ;  /* 0x000000ffff3a7224 */ /* 0x000fe200078e0032 */
[----:B------:R-:W-:Y:S01]  /*3f00*/  MOV R0, 0x3f30 ;  /* 0x00003f3000007802 */ /* 0x000fe20000000f00 */
[----:B------:R-:W-:-:S07]  /*3f10*/  IMAD.MOV.U32 R57, RZ, RZ, R51 ;  /* 0x000000ffff397224 */ /* 0x000fce00078e0033 */
[----:B------:R-:W-:Y:S05]  /*3f20*/  CALL.REL.NOINC `($__internal_1_$__cuda_sm20_div_rn_f64_full) ;  /* 0x0000002800d47944 */ /* 0x000fea0003c00000 */
[----:B------:R-:W-:Y:S02]  /*3f30*/  IMAD.MOV.U32 R52, RZ, RZ, R4 ;  /* 0x000000ffff347224 */ /* 0x000fe400078e0004 */
[----:B------:R-:W-:-:S07]  /*3f40*/  IMAD.MOV.U32 R53, RZ, RZ, R5 ;  /* 0x000000ffff357224 */ /* 0x000fce00078e0005 */
.L_x_75:
[----:B------:R-:W-:Y:S05]  /*3f50*/  BSYNC.RECONVERGENT B2 ;  /* 0x0000000000027941 */ /* 0x000fea0003800200 */
.L_x_74:
[----:B------:R-:W-:Y:S01]  /*3f60*/  UMOV UR6, 0xbcf44c2d ;  /* 0xbcf44c2d00067882 */ /* 0x000fe20000000000 */
[----:B------:R-:W-:Y:S01]  /*3f70*/  UMOV UR7, 0x3dba2b1a ;  /* 0x3dba2b1a00077882 */ /* 0x000fe20000000000 */
[----:B------:R-:W-:Y:S01]  /*3f80*/  FSETP.GEU.AND P1, PT, |R45|, 6.5827683646048100446e-37, PT ;  /* 0x036000002d00780b */ /* 0x000fe20003f2e200 */
[----:B------:R-:W-:Y:S01]  /*3f90*/  DMUL R4, R10, UR6 ;  /* 0x000000060a047c28 */ /* 0x000fe20008000000 */
[----:B------:R-:W-:Y:S07]  /*3fa0*/  BSSY.RECONVERGENT B2, `(.L_x_76) ;  /* 0x0000016000027945 */ /* 0x000fee0003800200 */
[----:B------:R-:W-:-:S08]  /*3fb0*/  DMUL R4, R4, R30 ;  /* 0x0000001e04047228 */ /* 0x000fd00000000000 */
[----:B------:R-:W-:Y:S01]  /*3fc0*/  DFMA R52, R4, R28, R52 ;  /* 0x0000001c0434722b */ /* 0x000fe20000000034 */
[----:B------:R-:W-:-:S05]  /*3fd0*/  MOV R4, 0x1 ;  /* 0x0000000100047802 */ /* 0x000fca0000000f00 */
        /* <DEDUP_REMOVED lines=15> */
[----:B------:R-:W-:Y:S02]  /*40d0*/  IMAD.MOV.U32 R58, RZ, RZ, R52 ;  /* 0x000000ffff3a7224 */ /* 0x000fe400078e0034 */
[----:B------:R-:W-:-:S07]  /*40e0*/  IMAD.MOV.U32 R57, RZ, RZ, R53 ;  /* 0x000000ffff397224 */ /* 0x000fce00078e0035 */
[----:B------:R-:W-:Y:S05]  /*40f0*/  CALL.REL.NOINC `($__internal_1_$__cuda_sm20_div_rn_f64_full) ;  /* 0x0000002800607944 */ /* 0x000fea0003c00000 */
.L_x_77:
[----:B------:R-:W-:Y:S05]  /*4100*/  BSYNC.RECONVERGENT B2 ;  /* 0x0000000000027941 */ /* 0x000fea0003800200 */
.L_x_76:
[----:B------:R-:W0:Y:S01]  /*4110*/  MUFU.RCP64H R7, R51 ;  /* 0x0000003300077308 */ /* 0x000e220000001800 */
[----:B------:R-:W-:Y:S01]  /*4120*/  MOV R6, 0x1 ;  /* 0x0000000100067802 */ /* 0x000fe20000000f00 */
        /* <DEDUP_REMOVED lines=11> */
[----:B------:R-:W-:-:S08]  /*41e0*/  DADD R38, R4, 1 ;  /* 0x3ff0000004267429 */ /* 0x000fd00000000000 */
[----:B------:R-:W-:-:S05]  /*41f0*/  FFMA R0, RZ, R51, R41 ;  /* 0x00000033ff007223 */ /* 0x000fca0000000029 */
[----:B------:R-:W-:-:S13]  /*4200*/  FSETP.GT.AND P0, PT, |R0|, 1.469367938527859385e-39, PT ;  /* 0x001000000000780b */ /* 0x000fda0003f04200 */
[----:B------:R-:W-:Y:S05]  /*4210*/  @P0 BRA `(.L_x_79) ;  /* 0x0000000000200947 */ /* 0x000fea0003800000 */
[----:B------:R-:W-:Y:S01]  /*4220*/  IMAD.MOV.U32 R54, RZ, RZ, 0x66bc88f2 ;  /* 0x66bc88f2ff367424 */ /* 0x000fe200078e00ff */
[----:B------:R-:W-:Y:S01]  /*4230*/  MOV R0, 0x4280 ;  /* 0x0000428000007802 */ /* 0x000fe20000000f00 */
[----:B------:R-:W-:Y:S02]  /*4240*/  IMAD.MOV.U32 R55, RZ, RZ, 0x3d169433 ;  /* 0x3d169433ff377424 */ /* 0x000fe400078e00ff */
[----:B------:R-:W-:Y:S02]  /*4250*/  IMAD.MOV.U32 R58, RZ, RZ, R50 ;  /* 0x000000ffff3a7224 */ /* 0x000fe400078e0032 */
[----:B------:R-:W-:-:S07]  /*4260*/  IMAD.MOV.U32 R57, RZ, RZ, R51 ;  /* 0x000000ffff397224 */ /* 0x000fce00078e0033 */
[----:B------:R-:W-:Y:S05]  /*4270*/  CALL.REL.NOINC `($__internal_1_$__cuda_sm20_div_rn_f64_full) ;  /* 0x0000002800007944 */ /* 0x000fea0003c00000 */
[----:B------:R-:W-:Y:S01]  /*4280*/  MOV R40, R4 ;  /* 0x0000000400287202 */ /* 0x000fe20000000f00 */
[----:B------:R-:W-:-:S07]  /*4290*/  IMAD.MOV.U32 R41, RZ, RZ, R5 ;  /* 0x000000ffff297224 */ /* 0x000fce00078e0005 */
.L_x_79:
[----:B------:R-:W-:Y:S05]  /*42a0*/  BSYNC.RECONVERGENT B2 ;  /* 0x0000000000027941 */ /* 0x000fea0003800200 */
.L_x_78:
[----:B------:R-:W0:Y:S01]  /*42b0*/  MUFU.RCP64H R7, R25 ;  /* 0x0000001900077308 */ /* 0x000e220000001800 */
[----:B------:R-:W-:Y:S01]  /*42c0*/  IMAD.MOV.U32 R6, RZ, RZ, 0x1 ;  /* 0x00000001ff067424 */ /* 0x000fe200078e00ff */
[----:B------:R-:W-:Y:S01]  /*42d0*/  UMOV UR6, 0x895acc60 ;  /* 0x895acc6000067882 */ /* 0x000fe20000000000 */
[----:B------:R-:W-:Y:S01]  /*42e0*/  UMOV UR7, 0x3d98fb1c ;  /* 0x3d98fb1c00077882 */ /* 0x000fe20000000000 */
[----:B------:R-:W-:Y:S03]  /*42f0*/  BSSY.RECONVERGENT B2, `(.L_x_80) ;  /* 0x0000016000027945 */ /* 0x000fe60003800200 */
[----:B0-----:R-:W-:-:S08]  /*4300*/  DFMA R4, -R24, R6, 1 ;  /* 0x3ff000001804742b */ /* 0x001fd00000000106 */
[----:B------:R-:W-:Y:S02]  /*4310*/  DFMA R42, R4, R4, R4 ;  /* 0x00000004042a722b */ /* 0x000fe40000000004 */
[----:B------:R-:W-:-:S06]  /*4320*/  DMUL R4, R10, UR6 ;  /* 0x000000060a047c28 */ /* 0x000fcc0008000000 */
[----:B------:R-:W-:Y:S02]  /*4330*/  DFMA R42, R6, R42, R6 ;  /* 0x0000002a062a722b */ /* 0x000fe40000000006 */
[----:B------:R-:W-:-:S06]  /*4340*/  DMUL R4, R4, R32 ;  /* 0x0000002004047228 */ /* 0x000fcc0000000000 */
[----:B------:R-:W-:Y:S02]  /*4350*/  DFMA R6, -R24, R42, 1 ;  /* 0x3ff000001806742b */ /* 0x000fe4000000012a */
[----:B------:R-:W-:-:S06]  /*4360*/  DFMA R40, R4, R28, R40 ;  /* 0x0000001c0428722b */ /* 0x000fcc0000000028 */
[----:B------:R-:W-:-:S04]  /*4370*/  DFMA R42, R42, R6, R42 ;  /* 0x000000062a2a722b */ /* 0x000fc8000000002a */
[----:B------:R-:W-:-:S04]  /*4380*/  FSETP.GEU.AND P1, PT, |R41|, 6.5827683646048100446e-37, PT ;  /* 0x036000002900780b */ /* 0x000fc80003f2e200 */
        /* <DEDUP_REMOVED lines=12> */
.L_x_81:
[----:B------:R-:W-:Y:S05]  /*4450*/  BSYNC.RECONVERGENT B2 ;  /* 0x0000000000027941 */ /* 0x000fea0003800200 */
.L_x_80:
[----:B------:R-:W-:Y:S01]  /*4460*/  DADD R56, R38, R4 ;  /* 0x0000000026387229 */ /* 0x000fe20000000004 */
[----:B------:R-:W-:Y:S01]  /*4470*/  BSSY.RECONVERGENT B2, `(.L_x_82) ;  /* 0x0000015000027945 */ /* 0x000fe20003800200 */
[----:B------:R-:W-:Y:S02]  /*4480*/  IMAD.MOV.U32 R4, RZ, RZ, 0x1 ;  /* 0x00000001ff047424 */ /* 0x000fe400078e00ff */
[----:B------:R-:W-:Y:S02]  /*4490*/  IMAD.MOV.U32 R38, RZ, RZ, 0xd79435e ;  /* 0x0d79435eff267424 */ /* 0x000fe400078e00ff */
[----:B------:R-:W0:Y:S01]  /*44a0*/  MUFU.RCP64H R5, R57 ;  /* 0x0000003900057308 */ /* 0x000e220000001800 */
[----:B------:R-:W-:-:S06]  /*44b0*/  IMAD.MOV.U32 R39, RZ, RZ, 0x3fb435e5 ;  /* 0x3fb435e5ff277424 */ /* 0x000fcc00078e00ff */
[----:B------:R-:W-:Y:S02]  /*44c0*/  DMUL R54, R38, UR10 ;  /* 0x0000000a26367c28 */ /* 0x000fe40008000000 */
[----:B0-----:R-:W-:-:S08]  /*44d0*/  DFMA R6, -R56, R4, 1 ;  /* 0x3ff000003806742b */ /* 0x001fd00000000104 */
[----:B------:R-:W-:Y:S01]  /*44e0*/  FSETP.GEU.AND P1, PT, |R55|, 6.5827683646048100446e-37, PT ;  /* 0x036000003700780b */ /* 0x000fe20003f2e200 */
        /* <DEDUP_REMOVED lines=10> */
[----:B------:R-:W-:Y:S02]  /*4590*/  MOV R58, R56 ;  /* 0x00000038003a7202 */ /* 0x000fe40000000f00 */
[----:B------:R-:W-:-:S07]  /*45a0*/  MOV R0, 0x45c0 ;  /* 0x000045c000007802 */ /* 0x000fce0000000f00 */
[----:B------:R-:W-:Y:S05]  /*45b0*/  CALL.REL.NOINC `($__internal_1_$__cuda_sm20_div_rn_f64_full) ;  /* 0x0000002400307944 */ /* 0x000fea0003c00000 */
.L_x_83:
[----:B------:R-:W-:Y:S05]  /*45c0*/  BSYNC.RECONVERGENT B2 ;  /* 0x0000000000027941 */ /* 0x000fea0003800200 */
.L_x_82:
        /* <DEDUP_REMOVED lines=19> */
[----:B------:R-:W-:Y:S02]  /*4700*/  MOV R57, R25 ;  /* 0x0000001900397202 */ /* 0x000fe40000000f00 */
[----:B------:R-:W-:-:S07]  /*4710*/  MOV R0, 0x4730 ;  /* 0x0000473000007802 */ /* 0x000fce0000000f00 */
[----:B------:R-:W-:Y:S05]  /*4720*/  CALL.REL.NOINC `($__internal_1_$__cuda_sm20_div_rn_f64_full) ;  /* 0x0000002000d47944 */ /* 0x000fea0003c00000 */
[----:B------:R-:W-:Y:S02]  /*4730*/  IMAD.MOV.U32 R42, RZ, RZ, R4 ;  /* 0x000000ffff2a7224 */ /* 0x000fe400078e0004 */
[----:B------:R-:W-:-:S07]  /*4740*/  IMAD.MOV.U32 R43, RZ, RZ, R5 ;  /* 0x000000ffff2b7224 */ /* 0x000fce00078e0005 */
.L_x_85:
[----:B------:R-:W-:Y:S05]  /*4750*/  BSYNC.RECONVERGENT B2 ;  /* 0x0000000000027941 */ /* 0x000fea0003800200 */
.L_x_84:
[----:B------:R-:W-:Y:S01]  /*4760*/  DADD R40, R34, R38 ;  /* 0x0000000022287229 */ /* 0x000fe20000000026 */
[----:B------:R-:W-:Y:S01]  /*4770*/  UMOV UR6, 0xa0b5ed8d ;  /* 0xa0b5ed8d00067882 */ /* 0x000fe20000000000 */
[----:B------:R-:W-:Y:S01]  /*4780*/  UMOV UR7, 0x3eb0c6f7 ;  /* 0x3eb0c6f700077882 */ /* 0x000fe20000000000 */
[C---:B------:R-:W-:Y:S01]  /*4790*/  ISETP.GE.U32.AND P0, PT, R8.reuse, 0x13, PT ;  /* 0x000000130800780c */ /* 0x040fe20003f06070 */
[----:B------:R-:W-:-:S04]  /*47a0*/  VIADD R8, R8, 0x1 ;  /* 0x0000000108087836 */ /* 0x000fc80000000000 */
[----:B------:R-:W-:-:S08]  /*47b0*/  DFMA R40, R42, 2, R40 ;  /* 0x400000002a28782b */ /* 0x000fd00000000028 */
[----:B------:R-:W-:Y:S02]  /*47c0*/  DADD R4, -R40, R50 ;  /* 0x0000000028047229 */ /* 0x000fe40000000132 */
[----:B------:R-:W-:Y:S01]  /*47d0*/  IMAD.MOV.U32 R50, RZ, RZ, R40 ;  /* 0x000000ffff327224 */ /* 0x000fe200078e0028 */
[----:B------:R-:W-:-:S05]  /*47e0*/  MOV R51, R41 ;  /* 0x0000002900337202 */ /* 0x000fca0000000f00 */
[----:B------:R-:W-:-:S14]  /*47f0*/  DSETP.GEU.AND P1, PT, |R4|, UR6, PT ;  /* 0x0000000604007e2a */ /* 0x000fdc000bf2e200 */
[----:B------:R-:W-:Y:S05]  /*4800*/  @!P0 BRA P1, `(.L_x_86) ;  /* 0xfffffff000b08947 */ /* 0x000fea000083ffff */
[----:B------:R-:W-:Y:S05]  /*4810*/  BSYNC.RECONVERGENT B1 ;  /* 0x0000000000017941 */ /* 0x000fea0003800200 */
.L_x_69:
        /* <DEDUP_REMOVED lines=18> */
[----:B------:R-:W-:-:S07]  /*4940*/  IMAD.MOV.U32 R57, RZ, RZ, R53 ;  /* 0x000000ffff397224 */ /* 0x000fce00078e0035 */
[----:B------:R-:W-:Y:S05]  /*4950*/  CALL.REL.NOINC `($__internal_1_$__cuda_sm20_div_rn_f64_full) ;  /* 0x0000002000487944 */ /* 0x000fea0003c00000 */
.L_x_88:
[----:B------:R-:W-:Y:S05]  /*4960*/  BSYNC.RECONVERGENT B1 ;  /* 0x0000000000017941 */ /* 0x000fea0003800200 */
.L_x_87:
[----:B------:R-:W-:Y:S01]  /*4970*/  IMAD.MOV.U32 R8, RZ, RZ, R4 ;  /* 0x000000ffff087224 */ /* 0x000fe200078e0004 */
[----:B------:R-:W-:-:S07]  /*4980*/  MOV R9, R5 ;  /* 0x0000000500097202 */ /* 0x000fce0000000f00 */
.L_x_68:
[----:B------:R-:W0:Y:S01]  /*4990*/  MUFU.RCP64H R5, R13 ;  /* 0x0000000d00057308 */ /* 0x000e220000001800 */
[----:B------:R-:W-:Y:S01]  /*49a0*/  IMAD.MOV.U32 R4, RZ, RZ, 0x1 ;  /* 0x00000001ff047424 */ /* 0x000fe200078e00ff */
[----:B------:R-:W-:Y:S05]  /*49b0*/  BSSY.RECONVERGENT B1, `(.L_x_89) ;  /* 0x0000012000017945 */ /* 0x000fea0003800200 */
[----:B0-----:R-:W-:-:S08]  /*49c0*/  DFMA R6, -R12, R4, 1 ;  /* 0x3ff000000c06742b */ /* 0x001fd00000000104 */
[----:B------:R-:W-:-:S08]  /*49d0*/  DFMA R6, R6, R6, R6 ;  /* 0x000000060606722b */ /* 0x000fd00000000006 */
[----:B------:R-:W-:-:S08]  /*49e0*/  DFMA R6, R4, R6, R4 ;  /* 0x000000060406722b */ /* 0x000fd00000000004 */
[----:B------:R-:W-:-:S08]  /*49f0*/  DFMA R4, -R12, R6, 1 ;  /* 0x3ff000000c04742b */ /* 0x000fd00000000106 */
[----:B------:R-:W-:-:S08]  /*4a00*/  DFMA R24, R6, R4, R6 ;  /* 0x000000040618722b */ /* 0x000fd00000000006 */
[----:B------:R-:W-:-:S08]  /*4a10*/  DMUL R4, R24, -118348 ;  /* 0xc0fce4c018047828 */ /* 0x000fd00000000000 */
[----:B------:R-:W-:-:S08]  /*4a20*/  DFMA R6, -R12, R4, -118348 ;  /* 0xc0fce4c00c06742b */ /* 0x000fd00000000104 */
[----:B------:R-:W-:-:S10]  /*4a30*/  DFMA R4, R24, R6, R4 ;  /* 0x000000061804722b */ /* 0x000fd40000000004 */
[----:B------:R-:W-:-:S05]  /*4a40*/  FFMA R0, RZ, R13, R5 ;  /* 0x0000000dff007223 */ /* 0x000fca0000000005 */
[----:B------:R-:W-:-:S13]  /*4a50*/  FSETP.GT.AND P0, PT, |R0|, 1.469367938527859385e-39, PT ;  /* 0x001000000000780b */ /* 0x000fda0003f04200 */
[----:B------:R-:W-:Y:S05]  /*4a60*/  @P0 BRA `(.L_x_90) ;  /* 0x0000000000180947 */ /* 0x000fea0003800000 */
[----:B------:R-:W-:Y:S01]  /*4a70*/  IMAD.MOV.U32 R54, RZ, RZ, RZ ;  /* 0x000000ffff367224 */ /* 0x000fe200078e00ff */
[----:B------:R-:W-:Y:S01]  /*4a80*/  MOV R57, R13 ;  /* 0x0000000d00397202 */ /* 0x000fe20000000f00 */
[----:B------:R-:W-:Y:S01]  /*4a90*/  IMAD.MOV.U32 R55, RZ, RZ, -0x3f031b40 ;  /* 0xc0fce4c0ff377424 */ /* 0x000fe200078e00ff */
[----:B------:R-:W-:Y:S01]  /*4aa0*/  MOV R0, 0x4ad0 ;  /* 0x00004ad000007802 */ /* 0x000fe20000000f00 */
[----:B------:R-:W-:-:S07]  /*4ab0*/  IMAD.MOV.U32 R58, RZ, RZ, R12 ;  /* 0x000000ffff3a7224 */ /* 0x000fce00078e000c */
[----:B------:R-:W-:Y:S05]  /*4ac0*/  CALL.REL.NOINC `($__internal_1_$__cuda_sm20_div_rn_f64_full) ;  /* 0x0000001c00ec7944 */ /* 0x000fea0003c00000 */
.L_x_90:
[----:B------:R-:W-:Y:S05]  /*4ad0*/  BSYNC.RECONVERGENT B1 ;  /* 0x0000000000017941 */ /* 0x000fea0003800200 */
.L_x_89:
        /* <DEDUP_REMOVED lines=13> */
[----:B------:R-:W-:Y:S01]  /*4bb0*/  IMAD.MOV.U32 R24, RZ, RZ, -0x35dec16 ;  /* 0xfca213eaff187424 */ /* 0x000fe200078e00ff */
[----:B------:R-:W-:Y:S01]  /*4bc0*/  UMOV UR7, 0x3e5ade15 ;  /* 0x3e5ade1500077882 */ /* 0x000fe20000000000 */
[----:B------:R-:W-:-:S06]  /*4bd0*/  IMAD.MOV.U32 R25, RZ, RZ, 0x3e928af3 ;  /* 0x3e928af3ff197424 */ /* 0x000fcc00078e00ff */
        /* <DEDUP_REMOVED lines=27> */
[----:B------:R-:W-:Y:S01]  /*4d90*/  LEA R25, R6, R45, 0x14 ;  /* 0x0000002d06197211 */ /* 0x000fe200078ea0ff */
        /* <DEDUP_REMOVED lines=12> */
[----:B------:R-:W-:Y:S02]  /*4e60*/  @!P1 LEA R7, R6, 0x3ff00000, 0x14 ;  /* 0x3ff0000006079811 */ /* 0x000fe400078ea0ff */
[----:B------:R-:W-:-:S06]  /*4e70*/  @!P1 MOV R6, RZ ;  /* 0x000000ff00069202 */ /* 0x000fcc0000000f00 */
[----:B------:R-:W-:-:S11]  /*4e80*/  @!P1 DMUL R24, R4, R6 ;  /* 0x0000000604189228 */ /* 0x000fd60000000000 */
.L_x_92:
[----:B------:R-:W-:Y:S05]  /*4e90*/  BSYNC.RECONVERGENT B0 ;  /* 0x0000000000007941 */ /* 0x000fea0003800200 */
.L_x_91:
[----:B------:R-:W-:Y:S01]  /*4ea0*/  UMOV UR6, 0xbabb6581 ;  /* 0xbabb658100067882 */ /* 0x000fe20000000000 */
[----:B------:R-:W-:Y:S01]  /*4eb0*/  UMOV UR7, 0x3c2bab8c ;  /* 0x3c2bab8c00077882 */ /* 0x000fe20000000000 */
[----:B------:R-:W-:Y:S01]  /*4ec0*/  DSETP.NEU.AND P0, PT, R12, RZ, PT ;  /* 0x000000ff0c00722a */ /* 0x000fe20003f0d000 */
[----:B------:R-:W-:Y:S01]  /*4ed0*/  BSSY.RECONVERGENT B0, `(.L_x_93) ;  /* 0x0000011000007945 */ /* 0x000fe20003800200 */
[----:B------:R-:W-:-:S08]  /*4ee0*/  DMUL R24, R24, UR6 ;  /* 0x0000000618187c28 */ /* 0x000fd00008000000 */
[----:B------:R-:W-:-:S04]  /*4ef0*/  DMUL R24, R24, R28 ;  /* 0x0000001c18187228 */ /* 0x000fc80000000000 */
[----:B------:R-:W-:Y:S02]  /*4f00*/  @!P0 IMAD.MOV.U32 R44, RZ, RZ, 0x0 ;  /* 0x00000000ff2c8424 */ /* 0x000fe400078e00ff */
[----:B------:R-:W-:Y:S02]  /*4f10*/  @!P0 IMAD.MOV.U32 R45, RZ, RZ, 0x7ff00000 ;  /* 0x7ff00000ff2d8424 */ /* 0x000fe400078e00ff */
[----:B------:R-:W-:Y:S01]  /*4f20*/  DMUL R24, R24, R40 ;  /* 0x0000002818187228 */ /* 0x000fe20000000000 */
[----:B------:R-:W-:Y:S10]  /*4f30*/  @!P0 BRA `(.L_x_94) ;  /* 0x0000000000288947 */ /* 0x000ff40003800000 */
        /* <DEDUP_REMOVED lines=8> */
.L_x_95:
[----:B------:R-:W-:Y:S02]  /*4fc0*/  FSEL R44, R6, RZ, P1 ;  /* 0x000000ff062c7208 */ /* 0x000fe40000800000 */
[----:B------:R-:W-:-:S07]  /*4fd0*/  FSEL R45, R46, -QNAN , P1 ;  /* 0xfff800002e2d7808 */ /* 0x000fce0000800000 */
.L_x_94:
[----:B------:R-:W-:Y:S05]  /*4fe0*/  BSYNC.RECONVERGENT B0 ;  /* 0x0000000000007941 */ /* 0x000fea0003800200 */
.L_x_93:
[----:B------:R-:W0:Y:S01]  /*4ff0*/  MUFU.RCP64H R5, R13 ;  /* 0x0000000d00057308 */ /* 0x000e220000001800 */
[----:B------:R-:W-:Y:S01]  /*5000*/  MOV R4, 0x1 ;  /* 0x0000000100047802 */ /* 0x000fe20000000f00 */
[----:B------:R-:W-:Y:S01]  /*5010*/  UMOV UR6, 0xb020c49c ;  /* 0xb020c49c00067882 */ /* 0x000fe20000000000 */
[----:B------:R-:W-:Y:S01]  /*5020*/  UMOV UR7, 0x3fd96872 ;  /* 0x3fd9687200077882 */ /* 0x000fe20000000000 */
[----:B------:R-:W-:Y:S03]  /*5030*/  BSSY.RECONVERGENT B0, `(.L_x_96) ;  /* 0x0000014000007945 */ /* 0x000fe60003800200 */
[----:B0-----:R-:W-:-:S08]  /*5040*/  DFMA R6, -R12, R4, 1 ;  /* 0x3ff000000c06742b */ /* 0x001fd00000000104 */
[----:B------:R-:W-:-:S08]  /*5050*/  DFMA R6, R6, R6, R6 ;  /* 0x000000060606722b */ /* 0x000fd00000000006 */
[----:B------:R-:W-:-:S08]  /*5060*/  DFMA R6, R4, R6, R4 ;  /* 0x000000060406722b */ /* 0x000fd00000000004 */
[----:B------:R-:W-:-:S08]  /*5070*/  DFMA R4, -R12, R6, 1 ;  /* 0x3ff000000c04742b */ /* 0x000fd00000000106 */
[----:B------:R-:W-:Y:S02]  /*5080*/  DFMA R48, R6, R4, R6 ;  /* 0x000000040630722b */ /* 0x000fe40000000006 */
[----:B------:R-:W-:-:S06]  /*5090*/  DADD R6, R12, -UR6 ;  /* 0x800000060c067e29 */ /* 0x000fcc0008000000 */
        /* <DEDUP_REMOVED lines=9> */
[----:B------:R-:W-:Y:S01]  /*5130*/  @P1 DADD R44, R12, -UR6 ;  /* 0x800000060c2c1e29 */ /* 0x000fe20008000000 */
[----:B------:R-:W-:Y:S10]  /*5140*/  @P1 BRA `(.L_x_97) ;  /* 0x0000000000081947 */ /* 0x000ff40003800000 */
[----:B------:R-:W-:-:S14]  /*5150*/  DSETP.NEU.AND P1, PT, |R12|, +INF , PT ;  /* 0x7ff000000c00742a */ /* 0x000fdc0003f2d200 */
[----:B------:R-:W-:-:S07]  /*5160*/  @!P1 CS2R R44, SRZ ;  /* 0x00000000002c9805 */ /* 0x000fce000001ff00 */
.L_x_97:
[----:B------:R-:W-:Y:S05]  /*5170*/  BSYNC.RECONVERGENT B0 ;  /* 0x0000000000007941 */ /* 0x000fea0003800200 */
.L_x_96:
[----:B------:R-:W-:Y:S04]  /*5180*/  BSSY.RECONVERGENT B1, `(.L_x_98) ;  /* 0x0000008000017945 */ /* 0x000fe80003800200 */
[----:B------:R-:W-:Y:S05]  /*5190*/  @P2 BRA `(.L_x_99) ;  /* 0x0000000000182947 */ /* 0x000fea0003800000 */
[----:B------:R-:W-:Y:S01]  /*51a0*/  IMAD.MOV.U32 R54, RZ, RZ, RZ ;  /* 0x000000ffff367224 */ /* 0x000fe200078e00ff */
[----:B------:R-:W-:Y:S01]  /*51b0*/  MOV R0, 0x5200 ;  /* 0x0000520000007802 */ /* 0x000fe20000000f00 */
[----:B------:R-:W-:Y:S02]  /*51c0*/  IMAD.MOV.U32 R55, RZ, RZ, -0x3ee31768 ;  /* 0xc11ce898ff377424 */ /* 0x000fe400078e00ff */
[----:B------:R-:W-:Y:S02]  /*51d0*/  IMAD.MOV.U32 R58, RZ, RZ, R12 ;  /* 0x000000ffff3a7224 */ /* 0x000fe400078e000c */
[----:B------:R-:W-:-:S07]  /*51e0*/  IMAD.MOV.U32 R57, RZ, RZ, R13 ;  /* 0x000000ffff397224 */ /* 0x000fce00078e000d */
[----:B------:R-:W-:Y:S05]  /*51f0*/  CALL.REL.NOINC `($__internal_1_$__cuda_sm20_div_rn_f64_full) ;  /* 0x0000001800207944 */ /* 0x000fea0003c00000 */
.L_x_99:
[----:B------:R-:W-:Y:S05]  /*5200*/  BSYNC.RECONVERGENT B1 ;  /* 0x0000000000017941 */ /* 0x000fea0003800200 */
.L_x_98:
[----:B------:R-:W-:Y:S01]  /*5210*/  MOV R6, 0x652b82fe ;  /* 0x652b82fe00067802 */ /* 0x000fe20000000f00 */
[----:B------:R-:W-:Y:S01]  /*5220*/  IMAD.MOV.U32 R7, RZ, RZ, 0x3ff71547 ;  /* 0x3ff71547ff077424 */ /* 0x000fe200078e00ff */
[----:B------:R-:W-:Y:S01]  /*5230*/  UMOV UR6, 0xfefa39ef ;  /* 0xfefa39ef00067882 */ /* 0x000fe20000000000 */
[----:B------:R-:W-:Y:S01]  /*5240*/  UMOV UR7, 0x3fe62e42 ;  /* 0x3fe62e4200077882 */ /* 0x000fe20000000000 */
[----:B------:R-:W-:Y:S01]  /*5250*/  FSETP.GEU.AND P1, PT, |R5|, 4.1917929649353027344, PT ;  /* 0x4086232b0500780b */ /* 0x000fe20003f2e200 */
[----:B------:R-:W-:Y:S02]  /*5260*/  BSSY.RECONVERGENT B0, `(.L_x_100) ;  /* 0x0000036000007945 */ /* 0x000fe40003800200 */
        /* <DEDUP_REMOVED lines=37> */
[----:B------:R-:W-:Y:S01]  /*54c0*/  IMAD R47, R6, 0x100000, R49 ;  /* 0x00100000062f7824 */ /* 0x000fe200078e0231 */
[----:B------:R-:W-:Y:S01]  /*54d0*/  MOV R46, R48 ;  /* 0x00000030002e7202 */ /* 0x000fe20000000f00 */
        /* <DEDUP_REMOVED lines=14> */
.L_x_101:
[----:B------:R-:W-:Y:S05]  /*55c0*/  BSYNC.RECONVERGENT B0 ;  /* 0x0000000000007941 */ /* 0x000fea0003800200 */
.L_x_100:
[----:B------:R-:W-:Y:S01]  /*55d0*/  UMOV UR6, 0xd340d1f4 ;  /* 0xd340d1f400067882 */ /* 0x000fe20000000000 */
[----:B------:R-:W-:Y:S01]  /*55e0*/  UMOV UR7, 0x3c8fef98 ;  /* 0x3c8fef9800077882 */ /* 0x000fe20000000000 */
[----:B------:R-:W-:Y:S01]  /*55f0*/  DSETP.NEU.AND P1, PT, R12, 1, PT ;  /* 0x3ff000000c00742a */ /* 0x000fe20003f2d000 */
[----:B------:R-:W-:Y:S01]  /*5600*/  UMOV UR8, 0xc1c0e6ac ;  /* 0xc1c0e6ac00087882 */ /* 0x000fe20000000000 */
[----:B------:R-:W-:Y:S01]  /*5610*/  DMUL R44, R44, UR6 ;  /* 0x000000062c2c7c28 */ /* 0x000fe20008000000 */
[----:B------:R-:W-:Y:S01]  /*5620*/  UMOV UR6, 0xd9928ced ;  /* 0xd9928ced00067882 */ /* 0x000fe20000000000 */
[----:B------:R-:W-:Y:S01]  /*5630*/  UMOV UR7, 0x3b97fd57 ;  /* 0x3b97fd5700077882 */ /* 0x000fe20000000000 */
[----:B------:R-:W-:Y:S01]  /*5640*/  UMOV UR9, 0x3b91b7e3 ;  /* 0x3b91b7e300097882 */ /* 0x000fe20000000000 */
[C---:B------:R-:W-:Y:S01]  /*5650*/  DMUL R4, R10.reuse, UR6 ;  /* 0x000000060a047c28 */ /* 0x040fe20008000000 */
[----:B------:R-:W-:Y:S01]  /*5660*/  UMOV UR6, 0xa38e75eb ;  /* 0xa38e75eb00067882 */ /* 0x000fe20000000000 */
[----:B------:R-:W-:Y:S01]  /*5670*/  UMOV UR7, 0x3b82b358 ;  /* 0x3b82b35800077882 */ /* 0x000fe20000000000 */
[C---:B------:R-:W-:Y:S01]  /*5680*/  DMUL R6, R10.reuse, UR8 ;  /* 0x000000080a067c28 */ /* 0x040fe20008000000 */
[----:B------:R-:W-:Y:S01]  /*5690*/  BSSY.RECONVERGENT B0, `(.L_x_102) ;  /* 0x000001c000007945 */ /* 0x000fe20003800200 */
[----:B------:R-:W-:Y:S01]  /*56a0*/  DMUL R48, R10, UR6 ;  /* 0x000000060a307c28 */ /* 0x000fe20008000000 */
[----:B------:R-:W-:-:S02]  /*56b0*/  FSEL R44, R44, -8.28156149760000000000e+11, P1 ;  /* 0xd340d1f42c2c7808 */ /* 0x000fc40000800000 */
[----:B------:R-:W-:Y:S01]  /*56c0*/  FSEL R45, R45, 0.01757030189037322998, P1 ;  /* 0x3c8fef982d2d7808 */ /* 0x000fe20000800000 */
[----:B------:R-:W-:Y:S02]  /*56d0*/  DMUL R4, R4, R26 ;  /* 0x0000001a04047228 */ /* 0x000fe40000000000 */
[----:B------:R-:W-:Y:S02]  /*56e0*/  DMUL R6, R6, R30 ;  /* 0x0000001e06067228 */ /* 0x000fe40000000000 */
[----:B------:R-:W-:Y:S02]  /*56f0*/  DMUL R48, R48, R32 ;  /* 0x0000002030307228 */ /* 0x000fe40000000000 */
[----:B------:R-:W-:Y:S02]  /*5700*/  DMUL R46, R46, R44 ;  /* 0x0000002c2e2e7228 */ /* 0x000fe40000000000 */
[-C--:B------:R-:W-:Y:S02]  /*5710*/  DMUL R4, R4, R28.reuse ;  /* 0x0000001c04047228 */ /* 0x080fe40000000000 */
[----:B------:R-:W-:-:S02]  /*5720*/  DMUL R6, R6, R28 ;  /* 0x0000001c06067228 */ /* 0x000fc40000000000 */
[-C--:B------:R-:W-:Y:S02]  /*5730*/  DMUL R26, R48, R28.reuse ;  /* 0x0000001c301a7228 */ /* 0x080fe40000000000 */
[----:B------:R-:W-:Y:S02]  /*5740*/  DMUL R32, R46, R28 ;  /* 0x0000001c2e207228 */ /* 0x000fe40000000000 */
[-C--:B------:R-:W-:Y:S02]  /*5750*/  DMUL R30, R4, R40.reuse ;  /* 0x00000028041e7228 */ /* 0x080fe40000000000 */
[-C--:B------:R-:W-:Y:S01]  /*5760*/  DMUL R28, R6, R40.reuse ;  /* 0x00000028061c7228 */ /* 0x080fe20000000000 */
[----:B------:R-:W-:Y:S01]  /*5770*/  @!P0 CS2R R4, SRZ ;  /* 0x0000000000048805 */ /* 0x000fe2000001ff00 */
[-C--:B------:R-:W-:Y:S02]  /*5780*/  DMUL R26, R26, R40.reuse ;  /* 0x000000281a1a7228 */ /* 0x080fe40000000000 */
[----:B------:R-:W-:Y:S01]  /*5790*/  DMUL R32, R32, R40 ;  /* 0x0000002820207228 */ /* 0x000fe20000000000 */
[----:B------:R-:W-:Y:S10]  /*57a0*/  @!P0 BRA `(.L_x_103) ;  /* 0x0000000000288947 */ /* 0x000ff40003800000 */
        /* <DEDUP_REMOVED lines=8> */
.L_x_104:
[----:B------:R-:W-:Y:S02]  /*5830*/  FSEL R4, R6, RZ, P0 ;  /* 0x000000ff06047208 */ /* 0x000fe40000000000 */
[----:B------:R-:W-:-:S07]  /*5840*/  FSEL R5, R46, -QNAN , P0 ;  /* 0xfff800002e057808 */ /* 0x000fce0000000000 */
.L_x_103:
[----:B------:R-:W-:Y:S05]  /*5850*/  BSYNC.RECONVERGENT B0 ;  /* 0x0000000000007941 */ /* 0x000fea0003800200 */
.L_x_102:
[----:B------:R-:W-:Y:S01]  /*5860*/  UMOV UR6, 0xab367a10 ;  /* 0xab367a1000067882 */ /* 0x000fe20000000000 */
[----:B------:R-:W-:Y:S01]  /*5870*/  UMOV UR7, 0x3fd7573e ;  /* 0x3fd7573e00077882 */ /* 0x000fe20000000000 */
[----:B------:R-:W-:Y:S01]  /*5880*/  BSSY.RECONVERGENT B0, `(.L_x_105) ;  /* 0x000000c000007945 */ /* 0x000fe20003800200 */
[----:B------:R-:W-:Y:S01]  /*5890*/  DADD R6, R12, UR6 ;  /* 0x000000060c067e29 */ /* 0x000fe20008000000 */
[----:B------:R-:W-:-:S09]  /*58a0*/  ISETP.GT.AND P2, PT, R3, 0xfffff, PT ;  /* 0x000fffff0300780c */ /* 0x000fd20003f44270 */
        /* <DEDUP_REMOVED lines=9> */
.L_x_106:
[----:B------:R-:W-:Y:S05]  /*5940*/  BSYNC.RECONVERGENT B0 ;  /* 0x0000000000007941 */ /* 0x000fea0003800200 */
.L_x_105:
[----:B------:R-:W-:Y:S01]  /*5950*/  IMAD.MOV.U32 R44, RZ, RZ, R12 ;  /* 0x000000ffff2c7224 */ /* 0x000fe200078e000c */
[----:B------:R-:W-:Y:S01]  /*5960*/  @!P2 DMUL R12, R12, 1.80143985094819840000e+16 ;  /* 0x435000000c0ca828 */ /* 0x000fe20000000000 */
[----:B------:R-:W-:Y:S01]  /*5970*/  UMOV UR6, 0x21f01b65 ;  /* 0x21f01b6500067882 */ /* 0x000fe20000000000 */
[----:B------:R-:W-:Y:S01]  /*5980*/  UMOV UR7, 0x3d417392 ;  /* 0x3d41739200077882 */ /* 0x000fe20000000000 */
[----:B------:R-:W-:Y:S01]  /*5990*/  BSSY.RECONVERGENT B0, `(.L_x_107) ;  /* 0x000005e000007945 */ /* 0x000fe20003800200 */
[----:B------:R-:W-:Y:S01]  /*59a0*/  DMUL R18, R18, UR6 ;  /* 0x0000000612127c28 */ /* 0x000fe20008000000 */
[----:B------:R-:W-:Y:S01]  /*59b0*/  UMOV UR6, 0xb55aa151 ;  /* 0xb55aa15100067882 */ /* 0x000fe20000000000 */
[----:B------:R-:W-:Y:S02]  /*59c0*/  UMOV UR7, 0x3aa58a47 ;  /* 0x3aa58a4700077882 */ /* 0x000fe40000000000 */
[----:B------:R-:W-:Y:S01]  /*59d0*/  DMUL R6, R10, UR6 ;  /* 0x000000060a067c28 */ /* 0x000fe20008000000 */
[----:B------:R-:W-:Y:S01]  /*59e0*/  UMOV UR6, 0x653aaa2f ;  /* 0x653aaa2f00067882 */ /* 0x000fe20000000000 */
[----:B------:R-:W-:Y:S01]  /*59f0*/  @!P2 MOV R3, R13 ;  /* 0x0000000d0003a202 */ /* 0x000fe20000000f00 */
[----:B------:R-:W-:Y:S01]  /*5a00*/  UMOV UR7, 0x3a933025 ;  /* 0x3a93302500077882 */ /* 0x000fe20000000000 */
[----:B------:R-:W-:Y:S01]  /*5a10*/  DMUL R18, R18, R20 ;  /* 0x0000001412127228 */ /* 0x000fe20000000000 */
[----:B------:R-:W-:Y:S01]  /*5a20*/  @!P2 IMAD.MOV.U32 R44, RZ, RZ, R12 ;  /* 0x000000ffff2ca224 */ /* 0x000fe200078e000c */
[----:B------:R-:W-:Y:S01]  /*5a30*/  DMUL R4, R4, UR6 ;  /* 0x0000000604047c28 */ /* 0x000fe20008000000 */
[----:B------:R-:W-:Y:S01]  /*5a40*/  VIADD R0, R3, 0xffffffff ;  /* 0xffffffff03007836 */ /* 0x000fe20000000000 */
[----:B------:R-:W-:-:S04]  /*5a50*/  DMUL R6, R14, R6 ;  /* 0x000000060e067228 */ /* 0x000fc80000000000 */
[----:B------:R-:W-:Y:S01]  /*5a60*/  ISETP.GT.U32.AND P0, PT, R0, 0x7feffffe, PT ;  /* 0x7feffffe0000780c */ /* 0x000fe20003f04070 */
[----:B------:R-:W-:Y:S01]  /*5a70*/  DMUL R18, R22, R18 ;  /* 0x0000001216127228 */ /* 0x000fe20000000000 */
[----:B------:R-:W-:Y:S02]  /*5a80*/  IMAD.MOV.U32 R0, RZ, RZ, -0x3ff ;  /* 0xfffffc01ff007424 */ /* 0x000fe400078e00ff */
[----:B------:R-:W-:Y:S01]  /*5a90*/  DMUL R6, R16, R6 ;  /* 0x0000000610067228 */ /* 0x000fe20000000000 */
[----:B------:R-:W-:Y:S01]  /*5aa0*/  FSEL R22, R4, 5.50937186883252760084e+22, P1 ;  /* 0x653aaa2f04167808 */ /* 0x000fe20000800000 */
[----:B------:R-:W-:Y:S01]  /*5ab0*/  @!P2 IMAD.MOV.U32 R0, RZ, RZ, -0x435 ;  /* 0xfffffbcbff00a424 */ /* 0x000fe200078e00ff */
[----:B------:R-:W-:Y:S02]  /*5ac0*/  FSEL R23, R5, 0.0011229558149352669716, P1 ;  /* 0x3a93302505177808 */ /* 0x000fe40000800000 */
[----:B------:R-:W-:-:S03]  /*5ad0*/  DMUL R18, R18, R40 ;  /* 0x0000002812127228 */ /* 0x000fc60000000000 */
[----:B------:R-:W-:Y:S02]  /*5ae0*/  DMUL R20, R6, R40 ;  /* 0x0000002806147228 */ /* 0x000fe40000000000 */
[----:B------:R-:W-:Y:S01]  /*5af0*/  DMUL R22, R40, R22 ;  /* 0x0000001628167228 */ /* 0x000fe20000000000 */
[----:B------:R-:W-:Y:S10]  /*5b00*/  @P0 BRA `(.L_x_108) ;  /* 0x0000000400000947 */ /* 0x000ff40003800000 */
[C---:B------:R-:W-:Y:S01]  /*5b10*/  LOP3.LUT R2, R3.reuse, 0xfffff, RZ, 0xc0, !PT ;  /* 0x000fffff03027812 */ /* 0x040fe200078ec0ff */
[----:B------:R-:W-:Y:S01]  /*5b20*/  IMAD.MOV.U32 R6, RZ, RZ, RZ ;  /* 0x000000ffff067224 */ /* 0x000fe200078e00ff */
[----:B------:R-:W-:Y:S01]  /*5b30*/  UMOV UR6, 0x3ae80f1e ;  /* 0x3ae80f1e00067882 */ /* 0x000fe20000000000 */
[----:B------:R-:W-:Y:S01]  /*5b40*/  IMAD.MOV.U32 R48, RZ, RZ, -0x748574fc ;  /* 0x8b7a8b04ff307424 */ /* 0x000fe200078e00ff */
[----:B------:R-:W-:Y:S01]  /*5b50*/  LOP3.LUT R45, R2, 0x3ff00000, RZ, 0xfc, !PT ;  /* 0x3ff00000022d7812 */ /* 0x000fe200078efcff */
[----:B------:R-:W-:Y:S01]  /*5b60*/  IMAD.MOV.U32 R49, RZ, RZ, 0x3ed0ee25 ;  /* 0x3ed0ee25ff317424 */ /* 0x000fe200078e00ff */
[----:B------:R-:W-:Y:S01]  /*5b70*/  UMOV UR7, 0x3eb1380b ;  /* 0x3eb1380b00077882 */ /* 0x000fe20000000000 */
[----:B------:R-:W-:Y:S01]  /*5b80*/  LEA.HI R0, R3, R0, RZ, 0xc ;  /* 0x0000000003007211 */ /* 0x000fe200078f60ff */
[----:B------:R-:W-:Y:S01]  /*5b90*/  UMOV UR8, 0x80000000 ;  /* 0x8000000000087882 */ /* 0x000fe20000000000 */
[----:B------:R-:W-:Y:S01]  /*5ba0*/  ISETP.GE.U32.AND P0, PT, R45, 0x3ff6a09f, PT ;  /* 0x3ff6a09f2d00780c */ /* 0x000fe20003f06070 */
[----:B------:R-:W-:-:S12]  /*5bb0*/  UMOV UR9, 0x43300000 ;  /* 0x4330000000097882 */ /* 0x000fd80000000000 */
[----:B------:R-:W-:Y:S02]  /*5bc0*/  @P0 IADD3 R5, PT, PT, R45, -0x100000, RZ ;  /* 0xfff000002d050810 */ /* 0x000fe40007ffe0ff */
[----:B------:R-:W-:-:S03]  /*5bd0*/  @P0 IADD3 R0, PT, PT, R0, 0x1, RZ ;  /* 0x0000000100000810 */ /* 0x000fc60007ffe0ff */
[----:B------:R-:W-:-:S06]  /*5be0*/  @P0 IMAD.MOV.U32 R45, RZ, RZ, R5 ;  /* 0x000000ffff2d0224 */ /* 0x000fcc00078e0005 */
[C---:B------:R-:W-:Y:S02]  /*5bf0*/  DADD R46, R44.reuse, 1 ;  /* 0x3ff000002c2e7429 */ /* 0x040fe40000000000 */
[----:B------:R-:W-:-:S04]  /*5c00*/  DADD R44, R44, -1 ;  /* 0xbff000002c2c7429 */ /* 0x000fc80000000000 */
[----:B------:R-:W0:Y:S02]  /*5c10*/  MUFU.RCP64H R7, R47 ;  /* 0x0000002f00077308 */ /* 0x000e240000001800 */
[----:B0-----:R-:W-:-:S08]  /*5c20*/  DFMA R4, -R46, R6, 1 ;  /* 0x3ff000002e04742b */ /* 0x001fd00000000106 */
[----:B------:R-:W-:-:S08]  /*5c30*/  DFMA R4, R4, R4, R4 ;  /* 0x000000040404722b */ /* 0x000fd00000000004 */
[----:B------:R-:W-:-:S08]  /*5c40*/  DFMA R6, R6, R4, R6 ;  /* 0x000000040606722b */ /* 0x000fd00000000006 */
[----:B------:R-:W-:-:S08]  /*5c50*/  DMUL R4, R44, R6 ;  /* 0x000000062c047228 */ /* 0x000fd00000000000 */
[----:B------:R-:W-:-:S08]  /*5c60*/  DFMA R4, R44, R6, R4 ;  /* 0x000000062c04722b */ /* 0x000fd00000000004 */
[----:B------:R-:W-:Y:S02]  /*5c70*/  DMUL R12, R4, R4 ;  /* 0x00000004040c7228 */ /* 0x000fe40000000000 */
[----:B------:R-:W-:-:S06]  /*5c80*/  DADD R2, R44, -R4 ;  /* 0x000000002c027229 */ /* 0x000fcc0000000804 */
[----:B------:R-:W-:Y:S01]  /*5c90*/  DFMA R46, R12, UR6, R48 ;  /* 0x000000060c2e7c2b */ /* 0x000fe20008000030 */
[----:B------:R-:W-:Y:S01]  /*5ca0*/  UMOV UR6, 0x9f02676f ;  /* 0x9f02676f00067882 */ /* 0x000fe20000000000 */
[----:B------:R-:W-:Y:S01]  /*5cb0*/  UMOV UR7, 0x3ef3b266 ;  /* 0x3ef3b26600077882 */ /* 0x000fe20000000000 */
[----:B------:R-:W-:Y:S01]  /*5cc0*/  LOP3.LUT R48, R0, 0x80000000, RZ, 0x3c, !PT ;  /* 0x8000000000307812 */ /* 0x000fe200078e3cff */
[----:B------:R-:W-:Y:S01]  /*5cd0*/  IMAD.MOV.U32 R49, RZ, RZ, 0x43300000 ;  /* 0x43300000ff317424 */ /* 0x000fe200078e00ff */
[----:B------:R-:W-:-:S03]  /*5ce0*/  DADD R2, R2, R2 ;  /* 0x0000000002027229 */ /* 0x000fc60000000002 */
[----:B------:R-:W-:Y:S01]  /*5cf0*/  DFMA R46, R12, R46, UR6 ;  /* 0x000000060c2e7e2b */ /* 0x000fe2000800002e */
[----:B------:R-:W-:Y:S01]  /*5d00*/  UMOV UR6, 0xa9ab0956 ;  /* 0xa9ab095600067882 */ /* 0x000fe20000000000 */
[----:B------:R-:W-:Y:S01]  /*5d10*/  UMOV UR7, 0x3f1745cb ;  /* 0x3f1745cb00077882 */ /* 0x000fe20000000000 */
[----:B------:R-:W-:Y:S01]  /*5d20*/  DADD R48, R48, -UR8 ;  /* 0x8000000830307e29 */ /* 0x000fe20008000000 */
[----:B------:R-:W-:Y:S01]  /*5d30*/  UMOV UR8, 0xfefa39ef ;  /* 0xfefa39ef00087882 */ /* 0x000fe20000000000 */
[----:B------:R-:W-:Y:S01]  /*5d40*/  UMOV UR9, 0x3fe62e42 ;  /* 0x3fe62e4200097882 */ /* 0x000fe20000000000 */
[----:B------:R-:W-:Y:S02]  /*5d50*/  DFMA R2, R44, -R4, R2 ;  /* 0x800000042c02722b */ /* 0x000fe40000000002 */
[----:B------:R-:W-:Y:S01]  /*5d60*/  DFMA R46, R12, R46, UR6 ;  /* 0x000000060c2e7e2b */ /* 0x000fe2000800002e */
[----:B------:R-:W-:Y:S01]  /*5d70*/  UMOV UR6, 0x2d1b5154 ;  /* 0x2d1b515400067882 */ /* 0x000fe20000000000 */
[----:B------:R-:W-:Y:S01]  /*5d80*/  UMOV UR7, 0x3f3c71c7 ;  /* 0x3f3c71c700077882 */ /* 0x000fe20000000000 */
[----:B------:R-:W-:-:S03]  /*5d90*/  DFMA R44, R48, UR8, R4 ;  /* 0x00000008302c7c2b */ /* 0x000fc60008000004 */
[----:B------:R-:W-:Y:S02]  /*5da0*/  DMUL R2, R6, R2 ;  /* 0x0000000206027228 */ /* 0x000fe40000000000 */
        /* <DEDUP_REMOVED lines=11> */
[----:B------:R-:W-:Y:S02]  /*5e60*/  UMOV UR7, 0x3fe62e42 ;  /* 0x3fe62e4200077882 */ /* 0x000fe40000000000 */
[----:B------:R-:W-:Y:S01]  /*5e70*/  DFMA R50, R48, -UR6, R44 ;  /* 0x8000000630327c2b */ /* 0x000fe2000800002c */
[----:B------:R-:W-:Y:S01]  /*5e80*/  UMOV UR6, 0x3b39803f ;  /* 0x3b39803f00067882 */ /* 0x000fe20000000000 */
[----:B------:R-:W-:Y:S02]  /*5e90*/  UMOV UR7, 0x3c7abc9e ;  /* 0x3c7abc9e00077882 */ /* 0x000fe40000000000 */
[----:B------:R-:W-:-:S04]  /*5ea0*/  DMUL R46, R12, R46 ;  /* 0x0000002e0c2e7228 */ /* 0x000fc80000000000 */
[----:B------:R-:W-:-:S04]  /*5eb0*/  DADD R50, -R4, R50 ;  /* 0x0000000004327229 */ /* 0x000fc80000000132 */
[----:B------:R-:W-:-:S08]  /*5ec0*/  DFMA R2, R4, R46, R2 ;  /* 0x0000002e0402722b */ /* 0x000fd00000000002 */
[----:B------:R-:W-:-:S08]  /*5ed0*/  DADD R2, R2, -R50 ;  /* 0x0000000002027229 */ /* 0x000fd00000000832 */
[----:B------:R-:W-:-:S08]  /*5ee0*/  DFMA R2, R48, UR6, R2 ;  /* 0x0000000630027c2b */ /* 0x000fd00008000002 */
[----:B------:R-:W-:Y:S01]  /*5ef0*/  DADD R2, R44, R2 ;  /* 0x000000002c027229 */ /* 0x000fe20000000002 */
[----:B------:R-:W-:Y:S10]  /*5f00*/  BRA `(.L_x_109) ;  /* 0x0000000000187947 */ /* 0x000ff40003800000 */
.L_x_108:
[----:B------:R-:W-:Y:S01]  /*5f10*/  IMAD.MOV.U32 R2, RZ, RZ, 0x0 ;  /* 0x00000000ff027424 */ /* 0x000fe200078e00ff */
[----:B------:R-:W-:Y:S01]  /*5f20*/  LOP3.LUT P0, RZ, R13, 0x7fffffff, RZ, 0xc0, !PT ;  /* 0x7fffffff0dff7812 */ /* 0x000fe2000780c0ff */
[----:B------:R-:W-:-:S06]  /*5f30*/  IMAD.MOV.U32 R3, RZ, RZ, 0x7ff00000 ;  /* 0x7ff00000ff037424 */ /* 0x000fcc00078e00ff */
[----:B------:R-:W-:-:S10]  /*5f40*/  DFMA R2, R12, R2, +INF ;  /* 0x7ff000000c02742b */ /* 0x000fd40000000002 */
[----:B------:R-:W-:Y:S02]  /*5f50*/  FSEL R2, R2, RZ, P0 ;  /* 0x000000ff02027208 */ /* 0x000fe40000000000 */
[----:B------:R-:W-:-:S07]  /*5f60*/  FSEL R3, R3, -QNAN , P0 ;  /* 0xfff0000003037808 */ /* 0x000fce0000000000 */
.L_x_109:
[----:B------:R-:W-:Y:S05]  /*5f70*/  BSYNC.RECONVERGENT B0 ;  /* 0x0000000000007941 */ /* 0x000fea0003800200 */
.L_x_107:
[----:B------:R-:W0:Y:S01]  /*5f80*/  MUFU.RCP64H R5, -3 ;  /* 0xc008000000057908 */ /* 0x000e220000001800 */
[----:B------:R-:W-:Y:S01]  /*5f90*/  IMAD.MOV.U32 R12, RZ, RZ, 0x0 ;  /* 0x00000000ff0c7424 */ /* 0x000fe200078e00ff */
[----:B------:R-:W-:Y:S01]  /*5fa0*/  MOV R13, 0x40080000 ;  /* 0x40080000000d7802 */ /* 0x000fe20000000f00 */
[----:B------:R-:W-:Y:S01]  /*5fb0*/  IMAD.MOV.U32 R4, RZ, RZ, 0x1 ;  /* 0x00000001ff047424 */ /* 0x000fe200078e00ff */
[----:B------:R-:W-:Y:S01]  /*5fc0*/  DADD R2, -R2, 5.5 ;  /* 0x4016000002027429 */ /* 0x000fe20000000100 */
[----:B------:R-:W-:Y:S07]  /*5fd0*/  BSSY.RECONVERGENT B1, `(.L_x_110) ;  /* 0x0000012000017945 */ /* 0x000fee0003800200 */
[----:B------:R-:W-:-:S02]  /*5fe0*/  DMUL R54, R2, R2 ;  /* 0x0000000202367228 */ /* 0x000fc40000000000 */
[----:B0-----:R-:W-:-:S08]  /*5ff0*/  DFMA R6, R4, R12, 1 ;  /* 0x3ff000000406742b */ /* 0x001fd0000000000c */
[----:B------:R-:W-:Y:S01]  /*6000*/  FSETP.GEU.AND P1, PT, |R55|, 6.5827683646048100446e-37, PT ;  /* 0x036000003700780b */ /* 0x000fe20003f2e200 */
[----:B------:R-:W-:-:S08]  /*6010*/  DFMA R6, R6, R6, R6 ;  /* 0x000000060606722b */ /* 0x000fd00000000006 */
[----:B------:R-:W-:-:S08]  /*6020*/  DFMA R6, R4, R6, R4 ;  /* 0x000000060406722b */ /* 0x000fd00000000004 */
[----:B------:R-:W-:-:S08]  /*6030*/  DFMA R4, R6, R12, 1 ;  /* 0x3ff000000604742b */ /* 0x000fd0000000000c */
[----:B------:R-:W-:-:S08]  /*6040*/  DFMA R4, R6, R4, R6 ;  /* 0x000000040604722b */ /* 0x000fd00000000006 */
[----:B------:R-:W-:-:S08]  /*6050*/  DMUL R2, R54, R4 ;  /* 0x0000000436027228 */ /* 0x000fd00000000000 */
[----:B------:R-:W-:-:S08]  /*6060*/  DFMA R6, R2, 3, R54 ;  /* 0x400800000206782b */ /* 0x000fd00000000036 */
[----:B------:R-:W-:-:S10]  /*6070*/  DFMA R4, R4, R6, R2 ;  /* 0x000000060404722b */ /* 0x000fd40000000002 */
[----:B------:R-:W-:-:S05]  /*6080*/  FFMA R0, RZ, -2.125, R5 ;  /* 0xc0080000ff007823 */ /* 0x000fca0000000005 */
[----:B------:R-:W-:-:S13]  /*6090*/  FSETP.GT.AND P0, PT, |R0|, 1.469367938527859385e-39, PT ;  /* 0x001000000000780b */ /* 0x000fda0003f04200 */
[----:B------:R-:W-:Y:S05]  /*60a0*/  @P0 BRA P1, `(.L_x_111) ;  /* 0x0000000000100947 */ /* 0x000fea0000800000 */
[----:B------:R-:W-:Y:S01]  /*60b0*/  IMAD.MOV.U32 R58, RZ, RZ, RZ ;  /* 0x000000ffff3a7224 */ /* 0x000fe200078e00ff */
[----:B------:R-:W-:Y:S01]  /*60c0*/  MOV R0, 0x60f0 ;  /* 0x000060f000007802 */ /* 0x000fe20000000f00 */
[----:B------:R-:W-:-:S07]  /*60d0*/  IMAD.MOV.U32 R57, RZ, RZ, -0x3ff80000 ;  /* 0xc0080000ff397424 */ /* 0x000fce00078e00ff */
[----:B------:R-:W-:Y:S05]  /*60e0*/  CALL.REL.NOINC `($__internal_1_$__cuda_sm20_div_rn_f64_full) ;  /* 0x0000000800647944 */ /* 0x000fea0003c00000 */
.L_x_111:
[----:B------:R-:W-:Y:S05]  /*60f0*/  BSYNC.RECONVERGENT B1 ;  /* 0x0000000000017941 */ /* 0x000fea0003800200 */
.L_x_110:
[----:B------:R-:W-:Y:S01]  /*6100*/  IMAD.MOV.U32 R2, RZ, RZ, 0x652b82fe ;  /* 0x652b82feff027424 */ /* 0x000fe200078e00ff */
[----:B------:R-:W-:Y:S01]  /*6110*/  MOV R3, 0x3ff71547 ;  /* 0x3ff7154700037802 */ /* 0x000fe20000000f00 */
[----:B------:R-:W-:Y:S01]  /*6120*/  UMOV UR6, 0xfefa39ef ;  /* 0xfefa39ef00067882 */ /* 0x000fe20000000000 */
[----:B------:R-:W-:Y:S01]  /*6130*/  UMOV UR7, 0x3fe62e42 ;  /* 0x3fe62e4200077882 */ /* 0x000fe20000000000 */
[----:B------:R-:W-:Y:S01]  /*6140*/  FSETP.GEU.AND P0, PT, |R5|, 4.1917929649353027344, PT ;  /* 0x4086232b0500780b */ /* 0x000fe20003f0e200 */
[----:B------:R-:W-:Y:S01]  /*6150*/  DMUL R32, R32, R38 ;  /* 0x0000002620207228 */ /* 0x000fe20000000000 */
[----:B------:R-:W-:Y:S01]  /*6160*/  BSSY.RECONVERGENT B0, `(.L_x_112) ;  /* 0x0000037000007945 */ /* 0x000fe20003800200 */
[----:B------:R-:W-:-:S06]  /*6170*/  DFMA R2, R4, R2, 6.75539944105574400000e+15 ;  /* 0x433800000402742b */ /* 0x000fcc0000000002 */
[----:B------:R-:W-:Y:S02]  /*6180*/  DFMA R24, R24, R36, R32 ;  /* 0x000000241818722b */ /* 0x000fe40000000020 */
        /* <DEDUP_REMOVED lines=44> */
[----:B------:R-:W-:Y:S01]  /*6450*/  @!P1 IMAD.MOV.U32 R4, RZ, RZ, RZ ;  /* 0x000000ffff049224 */ /* 0x000fe200078e00ff */
[----:B------:R-:W-:Y:S02]  /*6460*/  FSEL R7, R7, RZ, P0 ;  /* 0x000000ff07077208 */ /* 0x000fe40000000000 */
[----:B------:R-:W-:-:S04]  /*6470*/  @!P1 SHF.R.S32.HI R3, RZ, 0x1, R0 ;  /* 0x00000001ff039819 */ /* 0x000fc80000011400 */
[----:B------:R-:W-:Y:S01]  /*6480*/  @!P1 IADD3 R2, PT, PT, R2, -R3, RZ ;  /* 0x8000000302029210 */ /* 0x000fe20007ffe0ff */
[----:B------:R-:W-:-:S03]  /*6490*/  @!P1 IMAD R3, R3, 0x100000, R13 ;  /* 0x0010000003039824 */ /* 0x000fc600078e020d */
[----:B------:R-:W-:Y:S01]  /*64a0*/  @!P1 LEA R5, R2, 0x3ff00000, 0x14 ;  /* 0x3ff0000002059811 */ /* 0x000fe200078ea0ff */
[----:B------:R-:W-:-:S06]  /*64b0*/  @!P1 IMAD.MOV.U32 R2, RZ, RZ, R12 ;  /* 0x000000ffff029224 */ /* 0x000fcc00078e000c */
[----:B------:R-:W-:-:S11]  /*64c0*/  @!P1 DMUL R6, R2, R4 ;  /* 0x0000000402069228 */ /* 0x000fd60000000000 */
.L_x_113:
[----:B------:R-:W-:Y:S05]  /*64d0*/  BSYNC.RECONVERGENT B0 ;  /* 0x0000000000007941 */ /* 0x000fea0003800200 */
.L_x_112:
[----:B------:R-:W-:Y:S01]  /*64e0*/  UMOV UR6, 0xb55aa151 ;  /* 0xb55aa15100067882 */ /* 0x000fe20000000000 */
[----:B------:R-:W-:Y:S01]  /*64f0*/  UMOV UR7, 0x3a858a47 ;  /* 0x3a858a4700077882 */ /* 0x000fe20000000000 */
[----:B------:R-:W-:Y:S01]  /*6500*/  DFMA R24, R30, R36, R24 ;  /* 0x000000241e18722b */ /* 0x000fe20000000018 */
[----:B------:R-:W0:Y:S01]  /*6510*/  LDCU UR8, c[0x0][0x3a0] ;  /* 0x00007400ff0877ac */ /* 0x000e220008000800 */
[----:B------:R-:W-:Y:S01]  /*6520*/  DMUL R2, R10, UR6 ;  /* 0x000000060a027c28 */ /* 0x000fe20008000000 */
[----:B------:R-:W-:Y:S01]  /*6530*/  IMAD.MOV.U32 R4, RZ, RZ, -0x66666666 ;  /* 0x9999999aff047424 */ /* 0x000fe200078e00ff */
[----:B------:R-:W-:Y:S01]  /*6540*/  MOV R5, 0x3ff19999 ;  /* 0x3ff1999900057802 */ /* 0x000fe20000000f00 */
[----:B------:R-:W-:Y:S01]  /*6550*/  UMOV UR6, 0x5c28f5c3 ;  /* 0x5c28f5c300067882 */ /* 0x000fe20000000000 */
[----:B------:R-:W-:Y:S01]  /*6560*/  UMOV UR7, 0x3fd5c28f ;  /* 0x3fd5c28f00077882 */ /* 0x000fe20000000000 */
[----:B------:R-:W1:Y:S01]  /*6570*/  LDC R0, c[0x0][0x360] ;  /* 0x0000d800ff007b82 */ /* 0x000e620000000800 */
[----:B------:R-:W-:-:S02]  /*6580*/  DFMA R24, R28, R8, R24 ;  /* 0x000000081c18722b */ /* 0x000fc40000000018 */
[----:B------:R-:W-:Y:S02]  /*6590*/  DMUL R2, R14, R2 ;  /* 0x000000020e027228 */ /* 0x000fe40000000000 */
[----:B------:R-:W-:Y:S01]  /*65a0*/  DFMA R6, R6, UR6, R4 ;  /* 0x0000000606067c2b */ /* 0x000fe20008000004 */
[----:B------:R-:W-:Y:S01]  /*65b0*/  UMOV UR6, 0x6280eee3 ;  /* 0x6280eee300067882 */ /* 0x000fe20000000000 */
[----:B------:R-:W-:Y:S01]  /*65c0*/  UMOV UR7, 0x3a5c2041 ;  /* 0x3a5c204100077882 */ /* 0x000fe20000000000 */
[----:B------:R-:W1:Y:S01]  /*65d0*/  S2R R15, SR_TID.X ;  /* 0x00000000000f7919 */ /* 0x000e620000002100 */
[----:B------:R-:W-:Y:S01]  /*65e0*/  DFMA R24, R26, R38, R24 ;  /* 0x000000261a18722b */ /* 0x000fe20000000018 */
[----:B------:R-:W2:Y:S01]  /*65f0*/  LDC.64 R12, c[0x0][0x398] ;  /* 0x0000e600ff0c7b82 */ /* 0x000ea20000000a00 */
[----:B------:R-:W-:Y:S01]  /*6600*/  DMUL R2, R16, R2 ;  /* 0x0000000210027228 */ /* 0x000fe20000000000 */
[----:B0-----:R-:W-:Y:S01]  /*6610*/  ISETP.NE.AND P0, PT, RZ, UR8, PT ;  /* 0x00000008ff007c0c */ /* 0x001fe2000bf05270 */
[----:B------:R-:W-:-:S05]  /*6620*/  DMUL R6, R6, UR6 ;  /* 0x0000000606067c28 */ /* 0x000fca0008000000 */
[----:B------:R-:W1:Y:S01]  /*6630*/  S2UR UR6, SR_CTAID.X ;  /* 0x00000000000679c3 */ /* 0x000e620000002500 */
[----:B------:R-:W-:Y:S02]  /*6640*/  DMUL R2, R2, R40 ;  /* 0x0000002802027228 */ /* 0x000fe40000000000 */
[----:B------:R-:W-:-:S04]  /*6650*/  DMUL R6, R6, R10 ;  /* 0x0000000a06067228 */ /* 0x000fc80000000000 */
[----:B------:R-:W-:Y:S01]  /*6660*/  @P0 IMAD.MOV.U32 R4, RZ, RZ, 0x3029af8 ;  /* 0x03029af8ff040424 */ /* 0x000fe200078e00ff */
[----:B------:R-:W-:Y:S01]  /*6670*/  @P0 MOV R10, 0xafda58c5 ;  /* 0xafda58c5000a0802 */ /* 0x000fe20000000f00 */
[----:B------:R-:W-:Y:S01]  /*6680*/  DFMA R2, R2, R34, R24 ;  /* 0x000000220202722b */ /* 0x000fe20000000018 */
[----:B------:R-:W-:Y:S01]  /*6690*/  @P0 IMAD.MOV.U32 R5, RZ, RZ, 0x3b20972b ;  /* 0x3b20972bff050424 */ /* 0x000fe200078e00ff */
[----:B------:R-:W-:Y:S01]  /*66a0*/  DADD R34, R38, R34 ;  /* 0x0000000026227229 */ /* 0x000fe20000000022 */
[----:B------:R-:W-:-:S04]  /*66b0*/  @P0 IMAD.MOV.U32 R11, RZ, RZ, 0x3ae80eae ;  /* 0x3ae80eaeff0b0424 */ /* 0x000fc800078e00ff */
[----:B------:R-:W-:Y:S02]  /*66c0*/  @P0 DMUL R8, R8, R4 ;  /* 0x0000000408080228 */ /* 0x000fe40000000000 */
[----:B------:R-:W-:Y:S01]  /*66d0*/  DFMA R2, R22, R38, R2 ;  /* 0x000000261602722b */ /* 0x000fe20000000002 */
[----:B------:R-:W-:Y:S01]  /*66e0*/  @P0 IMAD.MOV.U32 R4, RZ, RZ, 0x36d36238 ;  /* 0x36d36238ff040424 */ /* 0x000fe200078e00ff */
[----:B------:R-:W-:Y:S01]  /*66f0*/  DFMA R34, R42, 4, R34 ;  /* 0x401000002a22782b */ /* 0x000fe20000000022 */
[----:B------:R-:W-:-:S05]  /*6700*/  @P0 IMAD.MOV.U32 R5, RZ, RZ, 0x3b07fb31 ;  /* 0x3b07fb31ff050424 */ /* 0x000fca00078e00ff */
[----:B------:R-:W-:Y:S02]  /*6710*/  DFMA R2, R20, R42, R2 ;  /* 0x0000002a1402722b */ /* 0x000fe40000000002 */
[----:B------:R-:W-:Y:S02]  /*6720*/  @P0 DFMA R8, R36, R4, R8 ;  /* 0x000000042408022b */ /* 0x000fe40000000008 */
[----:B------:R-:W-:Y:S01]  /*6730*/  DMUL R6, R6, R34 ;  /* 0x0000002206067228 */ /* 0x000fe20000000000 */
[----:B------:R-:W-:-:S03]  /*6740*/  CS2R R4, SRZ ;  /* 0x0000000000047805 */ /* 0x000fc6000001ff00 */
[----:B------:R-:W-:Y:S02]  /*6750*/  DFMA R2, R18, R38, R2 ;  /* 0x000000261202722b */ /* 0x000fe40000000002 */
[----:B------:R-:W-:-:S06]  /*6760*/  @P0 DFMA R4, R38, R10, R8 ;  /* 0x0000000a2604022b */ /* 0x000fcc0000000008 */
[----:B------:R-:W-:Y:S01]  /*6770*/  DFMA R2, R6, R40, R2 ;  /* 0x000000280602722b */ /* 0x000fe20000000002 */
[----:B-1----:R-:W-:-:S07]  /*6780*/  IMAD R7, R0, UR6, R15 ;  /* 0x0000000600077c24 */ /* 0x002fce000f8e020f */
[----:B------:R-:W-:Y:S01]  /*6790*/  DADD R4, R2, -R4 ;  /* 0x0000000002047229 */ /* 0x000fe20000000804 */
[----:B--2---:R-:W-:-:S06]  /*67a0*/  IMAD.WIDE R2, R7, 0x8, R12 ;  /* 0x0000000807027825 */ /* 0x004fcc00078e020c */
[----:B------:R-:W-:Y:S01]  /*67b0*/  STG.E.64 desc[UR4][R2.64], R4 ;  /* 0x0000000402007986 */ /* 0x000fe2000c101b04 */
[----:B------:R-:W-:Y:S05]  /*67c0*/  EXIT ;  /* 0x000000000000794d */ /* 0x000fea0003800000 */
        .weak           $__internal_0_$__cuda_sm20_dblrcp_rn_slowpath_v3
        .type           $__internal_0_$__cuda_sm20_dblrcp_rn_slowpath_v3,@function
        .size           $__internal_0_$__cuda_sm20_dblrcp_rn_slowpath_v3,($__internal_1_$__cuda_sm20_div_rn_f64_full - $__internal_0_$__cuda_sm20_dblrcp_rn_slowpath_v3)
$__internal_0_$__cuda_sm20_dblrcp_rn_slowpath_v3:
[----:B------:R-:W-:Y:S01]  /*67d0*/  DSETP.GTU.AND P0, PT, |R30|, +INF , PT ;  /* 0x7ff000001e00742a */ /* 0x000fe20003f0c200 */
[----:B------:R-:W-:-:S13]  /*67e0*/  BSSY.RECONVERGENT B1, `(.L_x_114) ;  /* 0x0000024000017945 */ /* 0x000fda0003800200 */
[----:B------:R-:W-:Y:S05]  /*67f0*/  @P0 BRA `(.L_x_115) ;  /* 0x0000000000800947 */ /* 0x000fea0003800000 */
[----:B------:R-:W-:-:S05]  /*6800*/  LOP3.LUT R6, R31, 0x7fffffff, RZ, 0xc0, !PT ;  /* 0x7fffffff1f067812 */ /* 0x000fca00078ec0ff */
[----:B------:R-:W-:-:S05]  /*6810*/  VIADD R2, R6, 0xffffffff ;  /* 0xffffffff06027836 */ /* 0x000fca0000000000 */
[----:B------:R-:W-:-:S13]  /*6820*/  ISETP.GE.U32.AND P0, PT, R2, 0x7fefffff, PT ;  /* 0x7fefffff0200780c */ /* 0x000fda0003f06070 */
[----:B------:R-:W-:Y:S01]  /*6830*/  @P0 LOP3.LUT R5, R31, 0x7ff00000, RZ, 0x3c, !PT ;  /* 0x7ff000001f050812 */ /* 0x000fe200078e3cff */
[----:B------:R-:W-:Y:S01]  /*6840*/  @P0 IMAD.MOV.U32 R4, RZ, RZ, RZ ;  /* 0x000000ffff040224 */ /* 0x000fe200078e00ff */
[----:B------:R-:W-:Y:S06]  /*6850*/  @P0 BRA `(.L_x_116) ;  /* 0x0000000000700947 */ /* 0x000fec0003800000 */
[----:B------:R-:W-:-:S13]  /*6860*/  ISETP.GE.U32.AND P0, PT, R6, 0x1000001, PT ;  /* 0x010000010600780c */ /* 0x000fda0003f06070 */
[----:B------:R-:W-:Y:S05]  /*6870*/  @!P0 BRA `(.L_x_117) ;  /* 0x0000000000388947 */ /* 0x000fea0003800000 */
[----:B------:R-:W-:Y:S01]  /*6880*/  VIADD R5, R31, 0xc0200000 ;  /* 0xc02000001f057836 */ /* 0x000fe20000000000 */
[----:B------:R-:W-:Y:S01]  /*6890*/  MOV R4, R30 ;  /* 0x0000001e00047202 */ /* 0x000fe20000000f00 */
[----:B------:R-:W-:Y:S02]  /*68a0*/  IMAD.MOV.U32 R6, RZ, RZ, R29 ;  /* 0x000000ffff067224 */ /* 0x000fe400078e001d */
[----:B------:R-:W0:Y:S04]  /*68b0*/  MUFU.RCP64H R7, R5 ;  /* 0x0000000500077308 */ /* 0x000e280000001800 */
[----:B0-----:R-:W-:-:S08]  /*68c0*/  DFMA R28, -R4, R6, 1 ;  /* 0x3ff00000041c742b */ /* 0x001fd00000000106 */
[----:B------:R-:W-:-:S08]  /*68d0*/  DFMA R28, R28, R28, R28 ;  /* 0x0000001c1c1c722b */ /* 0x000fd0000000001c */
[----:B------:R-:W-:-:S08]  /*68e0*/  DFMA R28, R6, R28, R6 ;  /* 0x0000001c061c722b */ /* 0x000fd00000000006 */
[----:B------:R-:W-:-:S08]  /*68f0*/  DFMA R6, -R4, R28, 1 ;  /* 0x3ff000000406742b */ /* 0x000fd0000000011c */
[----:B------:R-:W-:-:S08]  /*6900*/  DFMA R6, R28, R6, R28 ;  /* 0x000000061c06722b */ /* 0x000fd0000000001c */
[----:B------:R-:W-:-:S08]  /*6910*/  DMUL R6, R6, 2.2250738585072013831e-308 ;  /* 0x0010000006067828 */ /* 0x000fd00000000000 */
[----:B------:R-:W-:-:S08]  /*6920*/  DFMA R28, -R30, R6, 1 ;  /* 0x3ff000001e1c742b */ /* 0x000fd00000000106 */
[----:B------:R-:W-:-:S08]  /*6930*/  DFMA R28, R28, R28, R28 ;  /* 0x0000001c1c1c722b */ /* 0x000fd0000000001c */
[----:B------:R-:W-:Y:S01]  /*6940*/  DFMA R4, R6, R28, R6 ;  /* 0x0000001c0604722b */ /* 0x000fe20000000006 */
[----:B------:R-:W-:Y:S10]  /*6950*/  BRA `(.L_x_116) ;  /* 0x0000000000307947 */ /* 0x000ff40003800000 */
.L_x_117:
[----:B------:R-:W-:Y:S01]  /*6960*/  DMUL R6, R30, 8.11296384146066816958e+31 ;  /* 0x469000001e067828 */ /* 0x000fe20000000000 */
[----:B------:R-:W-:-:S05]  /*6970*/  IMAD.MOV.U32 R4, RZ, RZ, R29 ;  /* 0x000000ffff047224 */ /* 0x000fca00078e001d */
[----:B------:R-:W0:Y:S02]  /*6980*/  MUFU.RCP64H R5, R7 ;  /* 0x0000000700057308 */ /* 0x000e240000001800 */
[----:B0-----:R-:W-:-:S08]  /*6990*/  DFMA R28, -R6, R4, 1 ;  /* 0x3ff00000061c742b */ /* 0x001fd00000000104 */
[----:B------:R-:W-:-:S08]  /*69a0*/  DFMA R28, R28, R28, R28 ;  /* 0x0000001c1c1c722b */ /* 0x000fd0000000001c */
[----:B------:R-:W-:-:S08]  /*69b0*/  DFMA R28, R4, R28, R4 ;  /* 0x0000001c041c722b */ /* 0x000fd00000000004 */
[----:B------:R-:W-:-:S08]  /*69c0*/  DFMA R4, -R6, R28, 1 ;  /* 0x3ff000000604742b */ /* 0x000fd0000000011c */
[----:B------:R-:W-:-:S08]  /*69d0*/  DFMA R4, R28, R4, R28 ;  /* 0x000000041c04722b */ /* 0x000fd0000000001c */
[----:B------:R-:W-:Y:S01]  /*69e0*/  DMUL R4, R4, 8.11296384146066816958e+31 ;  /* 0x4690000004047828 */ /* 0x000fe20000000000 */
[----:B------:R-:W-:Y:S10]  /*69f0*/  BRA `(.L_x_116) ;  /* 0x0000000000087947 */ /* 0x000ff40003800000 */
.L_x_115:
[----:B------:R-:W-:Y:S01]  /*6a00*/  LOP3.LUT R5, R31, 0x80000, RZ, 0xfc, !PT ;  /* 0x000800001f057812 */ /* 0x000fe200078efcff */
[----:B------:R-:W-:-:S07]  /*6a10*/  IMAD.MOV.U32 R4, RZ, RZ, R30 ;  /* 0x000000ffff047224 */ /* 0x000fce00078e001e */
.L_x_116:
[----:B------:R-:W-:Y:S05]  /*6a20*/  BSYNC.RECONVERGENT B1 ;  /* 0x0000000000017941 */ /* 0x000fea0003800200 */
.L_x_114:
[----:B------:R-:W-:Y:S01]  /*6a30*/  IMAD.MOV.U32 R28, RZ, RZ, R4 ;  /* 0x000000ffff1c7224 */ /* 0x000fe200078e0004 */
[----:B------:R-:W-:Y:S01]  /*6a40*/  MOV R29, R5 ;  /* 0x00000005001d7202 */ /* 0x000fe20000000f00 */
[----:B------:R-:W-:Y:S02]  /*6a50*/  IMAD.MOV.U32 R4, RZ, RZ, R0 ;  /* 0x000000ffff047224 */ /* 0x000fe400078e0000 */
[----:B------:R-:W-:-:S04]  /*6a60*/  IMAD.MOV.U32 R5, RZ, RZ, 0x0 ;  /* 0x00000000ff057424 */ /* 0x000fc800078e00ff */
[----:B------:R-:W-:Y:S05]  /*6a70*/  RET.REL.NODEC R4 `(_Z11cool_kernelidPKdPdi) ;  /* 0xffffff9404607950 */ /* 0x000fea0003c3ffff */
        .weak           $__internal_1_$__cuda_sm20_div_rn_f64_full
        .type           $__internal_1_$__cuda_sm20_div_rn_f64_full,@function
        .size           $__internal_1_$__cuda_sm20_div_rn_f64_full,($__internal_2_$__cuda_sm20_dsqrt_rn_f64_mediumpath_v1 - $__internal_1_$__cuda_sm20_div_rn_f64_full)
$__internal_1_$__cuda_sm20_div_rn_f64_full:
[----:B------:R-:W-:Y:S01]  /*6a80*/  FSETP.GEU.AND P3, PT, |R55|, 1.469367938527859385e-39, PT ;  /* 0x001000003700780b */ /* 0x000fe20003f6e200 */
[----:B------:R-:W-:Y:S01]  /*6a90*/  IMAD.MOV.U32 R56, RZ, RZ, R58 ;  /* 0x000000ffff387224 */ /* 0x000fe200078e003a */
[C---:B------:R-:W-:Y:S01]  /*6aa0*/  FSETP.GEU.AND P1, PT, |R57|.reuse, 1.469367938527859385e-39, PT ;  /* 0x001000003900780b */ /* 0x040fe20003f2e200 */
[----:B------:R-:W-:Y:S01]  /*6ab0*/  IMAD.MOV.U32 R62, RZ, RZ, R54 ;  /* 0x000000ffff3e7224 */ /* 0x000fe200078e0036 */
[----:B------:R-:W-:Y:S01]  /*6ac0*/  LOP3.LUT R59, R57, 0x800fffff, RZ, 0xc0, !PT ;  /* 0x800fffff393b7812 */ /* 0x000fe200078ec0ff */
[----:B------:R-:W-:Y:S01]  /*6ad0*/  IMAD.MOV.U32 R60, RZ, RZ, 0x1 ;  /* 0x00000001ff3c7424 */ /* 0x000fe200078e00ff */
[----:B------:R-:W-:Y:S01]  /*6ae0*/  LOP3.LUT R2, R55, 0x7ff00000, RZ, 0xc0, !PT ;  /* 0x7ff0000037027812 */ /* 0x000fe200078ec0ff */
[----:B------:R-:W-:Y:S01]  /*6af0*/  BSSY.RECONVERGENT B0, `(.L_x_118) ;  /* 0x0000055000007945 */ /* 0x000fe20003800200 */
[----:B------:R-:W-:Y:S02]  /*6b00*/  LOP3.LUT R59, R59, 0x3ff00000, RZ, 0xfc, !PT ;  /* 0x3ff000003b3b7812 */ /* 0x000fe400078efcff */
[----:B------:R-:W-:-:S02]  /*6b10*/  LOP3.LUT R6, R57, 0x7ff00000, RZ, 0xc0, !PT ;  /* 0x7ff0000039067812 */ /* 0x000fc400078ec0ff */
[----:B------:R-:W-:Y:S01]  /*6b20*/  MOV R4, 0x1ca00000 ;  /* 0x1ca0000000047802 */ /* 0x000fe20000000f00 */
[----:B------:R-:W-:Y:S01]  /*6b30*/  @!P3 IMAD.MOV.U32 R64, RZ, RZ, RZ ;  /* 0x000000ffff40b224 */ /* 0x000fe200078e00ff */
[----:B------:R-:W-:Y:S01]  /*6b40*/  @!P3 LOP3.LUT R5, R57, 0x7ff00000, RZ, 0xc0, !PT ;  /* 0x7ff000003905b812 */ /* 0x000fe200078ec0ff */
[----:B------:R-:W-:Y:S01]  /*6b50*/  @!P1 DMUL R58, R56, 8.98846567431157953865e+307 ;  /* 0x7fe00000383a9828 */ /* 0x000fe20000000000 */
[C---:B------:R-:W-:Y:S02]  /*6b60*/  ISETP.GE.U32.AND P2, PT, R2.reuse, R6, PT ;  /* 0x000000060200720c */ /* 0x040fe40003f46070 */
[----:B------:R-:W-:Y:S02]  /*6b70*/  @!P3 ISETP.GE.U32.AND P4, PT, R2, R5, PT ;  /* 0x000000050200b20c */ /* 0x000fe40003f86070 */
[C---:B------:R-:W-:Y:S01]  /*6b80*/  SEL R7, R4.reuse, 0x63400000, !P2 ;  /* 0x6340000004077807 */ /* 0x040fe20005000000 */
[----:B------:R-:W0:Y:S01]  /*6b90*/  MUFU.RCP64H R61, R59 ;  /* 0x0000003b003d7308 */ /* 0x000e220000001800 */
[----:B------:R-:W-:-:S02]  /*6ba0*/  @!P3 SEL R5, R4, 0x63400000, !P4 ;  /* 0x634000000405b807 */ /* 0x000fc40006000000 */
[--C-:B------:R-:W-:Y:S02]  /*6bb0*/  LOP3.LUT R63, R7, 0x800fffff, R55.reuse, 0xf8, !PT ;  /* 0x800fffff073f7812 */ /* 0x100fe400078ef837 */
[----:B------:R-:W-:Y:S02]  /*6bc0*/  @!P3 LOP3.LUT R5, R5, 0x80000000, R55, 0xf8, !PT ;  /* 0x800000000505b812 */ /* 0x000fe400078ef837 */
[----:B------:R-:W-:Y:S02]  /*6bd0*/  @!P1 LOP3.LUT R6, R59, 0x7ff00000, RZ, 0xc0, !PT ;  /* 0x7ff000003b069812 */ /* 0x000fe400078ec0ff */
[----:B------:R-:W-:Y:S02]  /*6be0*/  @!P3 LOP3.LUT R65, R5, 0x100000, RZ, 0xfc, !PT ;  /* 0x001000000541b812 */ /* 0x000fe400078efcff */
[----:B------:R-:W-:-:S04]  /*6bf0*/  MOV R5, R2 ;  /* 0x0000000200057202 */ /* 0x000fc80000000f00 */
[----:B------:R-:W-:Y:S02]  /*6c00*/  @!P3 DFMA R62, R62, 2, -R64 ;  /* 0x400000003e3eb82b */ /* 0x000fe40000000840 */
[----:B0-----:R-:W-:-:S08]  /*6c10*/  DFMA R64, R60, -R58, 1 ;  /* 0x3ff000003c40742b */ /* 0x001fd0000000083a */
[----:B------:R-:W-:Y:S01]  /*6c20*/  DFMA R64, R64, R64, R64 ;  /* 0x000000404040722b */ /* 0x000fe20000000040 */
[----:B------:R-:W-:-:S05]  /*6c30*/  @!P3 LOP3.LUT R5, R63, 0x7ff00000, RZ, 0xc0, !PT ;  /* 0x7ff000003f05b812 */ /* 0x000fca00078ec0ff */
[----:B------:R-:W-:Y:S02]  /*6c40*/  VIADD R7, R5, 0xffffffff ;  /* 0xffffffff05077836 */ /* 0x000fe40000000000 */
[----:B------:R-:W-:-:S03]  /*6c50*/  DFMA R60, R60, R64, R60 ;  /* 0x000000403c3c722b */ /* 0x000fc6000000003c */
[----:B------:R-:W-:Y:S01]  /*6c60*/  ISETP.GT.U32.AND P1, PT, R7, 0x7feffffe, PT ;  /* 0x7feffffe0700780c */ /* 0x000fe20003f24070 */
[----:B------:R-:W-:-:S04]  /*6c70*/  VIADD R7, R6, 0xffffffff ;  /* 0xffffffff06077836 */ /* 0x000fc80000000000 */
[----:B------:R-:W-:Y:S01]  /*6c80*/  DFMA R66, R60, -R58, 1 ;  /* 0x3ff000003c42742b */ /* 0x000fe2000000083a */
[----:B------:R-:W-:-:S07]  /*6c90*/  ISETP.GT.U32.OR P1, PT, R7, 0x7feffffe, P1 ;  /* 0x7feffffe0700780c */ /* 0x000fce0000f24470 */
[----:B------:R-:W-:-:S08]  /*6ca0*/  DFMA R66, R60, R66, R60 ;  /* 0x000000423c42722b */ /* 0x000fd0000000003c */
[----:B------:R-:W-:-:S08]  /*6cb0*/  DMUL R64, R66, R62 ;  /* 0x0000003e42407228 */ /* 0x000fd00000000000 */
[----:B------:R-:W-:-:S08]  /*6cc0*/  DFMA R60, R64, -R58, R62 ;  /* 0x8000003a403c722b */ /* 0x000fd0000000003e */
[----:B------:R-:W-:Y:S01]  /*6cd0*/  DFMA R60, R66, R60, R64 ;  /* 0x0000003c423c722b */ /* 0x000fe20000000040 */
[----:B------:R-:W-:Y:S10]  /*6ce0*/  @P1 BRA `(.L_x_119) ;  /* 0x0000000000741947 */ /* 0x000ff40003800000 */
[----:B------:R-:W-:-:S04]  /*6cf0*/  LOP3.LUT R5, R57, 0x7ff00000, RZ, 0xc0, !PT ;  /* 0x7ff0000039057812 */ /* 0x000fc800078ec0ff */
[CC--:B------:R-:W-:Y:S02]  /*6d00*/  ISETP.GE.U32.AND P1, PT, R2.reuse, R5.reuse, PT ;  /* 0x000000050200720c */ /* 0x0c0fe40003f26070 */
[----:B------:R-:W-:Y:S02]  /*6d10*/  VIADDMNMX R2, R2, -R5, 0xb9600000, !PT ;  /* 0xb960000002027446 */ /* 0x000fe40007800905 */
[----:B------:R-:W-:Y:S01]  /*6d20*/  SEL R5, R4, 0x63400000, !P1 ;  /* 0x6340000004057807 */ /* 0x000fe20004800000 */
[----:B------:R-:W-:Y:S01]  /*6d30*/  IMAD.MOV.U32 R4, RZ, RZ, RZ ;  /* 0x000000ffff047224 */ /* 0x000fe200078e00ff */
[----:B------:R-:W-:-:S05]  /*6d40*/  VIMNMX R2, PT, PT, R2, 0x46a00000, PT ;  /* 0x46a0000002027848 */ /* 0x000fca0003fe0100 */
[----:B------:R-:W-:-:S05]  /*6d50*/  IMAD.IADD R2, R2, 0x1, -R5 ;  /* 0x0000000102027824 */ /* 0x000fca00078e0a05 */
[----:B------:R-:W-:-:S06]  /*6d60*/  IADD3 R5, PT, PT, R2, 0x7fe00000, RZ ;  /* 0x7fe0000002057810 */ /* 0x000fcc0007ffe0ff */
[----:B------:R-:W-:-:S10]  /*6d70*/  DMUL R64, R60, R4 ;  /* 0x000000043c407228 */ /* 0x000fd40000000000 */
[----:B------:R-:W-:-:S13]  /*6d80*/  FSETP.GTU.AND P1, PT, |R65|, 1.469367938527859385e-39, PT ;  /* 0x001000004100780b */ /* 0x000fda0003f2c200 */
[----:B------:R-:W-:Y:S05]  /*6d90*/  @P1 BRA `(.L_x_120) ;  /* 0x0000000000a81947 */ /* 0x000fea0003800000 */
[----:B------:R-:W-:Y:S01]  /*6da0*/  DFMA R58, R60, -R58, R62 ;  /* 0x8000003a3c3a722b */ /* 0x000fe2000000003e */
[----:B------:R-:W-:-:S09]  /*6db0*/  IMAD.MOV.U32 R6, RZ, RZ, RZ ;  /* 0x000000ffff067224 */ /* 0x000fd200078e00ff */
[C---:B------:R-:W-:Y:S02]  /*6dc0*/  FSETP.NEU.AND P1, PT, R59.reuse, RZ, PT ;  /* 0x000000ff3b00720b */ /* 0x040fe40003f2d000 */
[----:B------:R-:W-:-:S04]  /*6dd0*/  LOP3.LUT R56, R59, 0x80000000, R57, 0x48, !PT ;  /* 0x800000003b387812 */ /* 0x000fc800078e4839 */
[----:B------:R-:W-:-:S07]  /*6de0*/  LOP3.LUT R7, R56, R5, RZ, 0xfc, !PT ;  /* 0x0000000538077212 */ /* 0x000fce00078efcff */
[----:B------:R-:W-:Y:S05]  /*6df0*/  @!P1 BRA `(.L_x_120) ;  /* 0x0000000000909947 */ /* 0x000fea0003800000 */
[----:B------:R-:W-:Y:S01]  /*6e00*/  IMAD.MOV R5, RZ, RZ, -R2 ;  /* 0x000000ffff057224 */ /* 0x000fe200078e0a02 */
[----:B------:R-:W-:Y:S02]  /*6e10*/  MOV R4, RZ ;  /* 0x000000ff00047202 */ /* 0x000fe40000000f00 */
[----:B------:R-:W-:-:S04]  /*6e20*/  IADD3 R2, PT, PT, -R2, -0x43300000, RZ ;  /* 0xbcd0000002027810 */ /* 0x000fc80007ffe1ff */
[----:B------:R-:W-:Y:S02]  /*6e30*/  DFMA R4, R64, -R4, R60 ;  /* 0x800000044004722b */ /* 0x000fe4000000003c */
[----:B------:R-:W-:-:S08]  /*6e40*/  DMUL.RP R60, R60, R6 ;  /* 0x000000063c3c7228 */ /* 0x000fd00000008000 */
[----:B------:R-:W-:Y:S02]  /*6e50*/  FSETP.NEU.AND P1, PT, |R5|, R2, PT ;  /* 0x000000020500720b */ /* 0x000fe40003f2d200 */
[----:B------:R-:W-:Y:S02]  /*6e60*/  LOP3.LUT R56, R61, R56, RZ, 0x3c, !PT ;  /* 0x000000383d387212 */ /* 0x000fe400078e3cff */
[----:B------:R-:W-:Y:S02]  /*6e70*/  FSEL R2, R60, R64, !P1 ;  /* 0x000000403c027208 */ /* 0x000fe40004800000 */
[----:B------:R-:W-:-:S03]  /*6e80*/  FSEL R5, R56, R65, !P1 ;  /* 0x0000004138057208 */ /* 0x000fc60004800000 */
[----:B------:R-:W-:Y:S02]  /*6e90*/  IMAD.MOV.U32 R64, RZ, RZ, R2 ;  /* 0x000000ffff407224 */ /* 0x000fe400078e0002 */
[----:B------:R-:W-:Y:S01]  /*6ea0*/  IMAD.MOV.U32 R65, RZ, RZ, R5 ;  /* 0x000000ffff417224 */ /* 0x000fe200078e0005 */
[----:B------:R-:W-:Y:S06]  /*6eb0*/  BRA `(.L_x_120) ;  /* 0x0000000000607947 */ /* 0x000fec0003800000 */
.L_x_119:
[----:B------:R-:W-:-:S14]  /*6ec0*/  DSETP.NAN.AND P1, PT, R54, R54, PT ;  /* 0x000000363600722a */ /* 0x000fdc0003f28000 */
[----:B------:R-:W-:Y:S05]  /*6ed0*/  @P1 BRA `(.L_x_121) ;  /* 0x00000000004c1947 */ /* 0x000fea0003800000 */
[----:B------:R-:W-:-:S14]  /*6ee0*/  DSETP.NAN.AND P1, PT, R56, R56, PT ;  /* 0x000000383800722a */ /* 0x000fdc0003f28000 */
[----:B------:R-:W-:Y:S05]  /*6ef0*/  @P1 BRA `(.L_x_122) ;  /* 0x0000000000341947 */ /* 0x000fea0003800000 */
[----:B------:R-:W-:Y:S01]  /*6f00*/  ISETP.NE.AND P1, PT, R5, R6, PT ;  /* 0x000000060500720c */ /* 0x000fe20003f25270 */
[----:B------:R-:W-:Y:S01]  /*6f10*/  IMAD.MOV.U32 R64, RZ, RZ, 0x0 ;  /* 0x00000000ff407424 */ /* 0x000fe200078e00ff */
[----:B------:R-:W-:-:S11]  /*6f20*/  MOV R65, 0xfff80000 ;  /* 0xfff8000000417802 */ /* 0x000fd60000000f00 */
[----:B------:R-:W-:Y:S05]  /*6f30*/  @!P1 BRA `(.L_x_120) ;  /* 0x0000000000409947 */ /* 0x000fea0003800000 */
[----:B------:R-:W-:Y:S02]  /*6f40*/  ISETP.NE.AND P1, PT, R5, 0x7ff00000, PT ;  /* 0x7ff000000500780c */ /* 0x000fe40003f25270 */
[----:B------:R-:W-:Y:S02]  /*6f50*/  LOP3.LUT R55, R55, 0x80000000, R57, 0x48, !PT ;  /* 0x8000000037377812 */ /* 0x000fe400078e4839 */
[----:B------:R-:W-:-:S13]  /*6f60*/  ISETP.EQ.OR P1, PT, R6, RZ, !P1 ;  /* 0x000000ff0600720c */ /* 0x000fda0004f22670 */
[----:B------:R-:W-:Y:S01]  /*6f70*/  @P1 LOP3.LUT R2, R55, 0x7ff00000, RZ, 0xfc, !PT ;  /* 0x7ff0000037021812 */ /* 0x000fe200078efcff */
[----:B------:R-:W-:Y:S02]  /*6f80*/  @!P1 IMAD.MOV.U32 R64, RZ, RZ, RZ ;  /* 0x000000ffff409224 */ /* 0x000fe400078e00ff */
[----:B------:R-:W-:Y:S01]  /*6f90*/  @!P1 IMAD.MOV.U32 R65, RZ, RZ, R55 ;  /* 0x000000ffff419224 */ /* 0x000fe200078e0037 */
[----:B------:R-:W-:Y:S01]  /*6fa0*/  @P1 MOV R65, R2 ;  /* 0x0000000200411202 */ /* 0x000fe20000000f00 */
[----:B------:R-:W-:Y:S01]  /*6fb0*/  @P1 IMAD.MOV.U32 R64, RZ, RZ, RZ ;  /* 0x000000ffff401224 */ /* 0x000fe200078e00ff */
[----:B------:R-:W-:Y:S06]  /*6fc0*/  BRA `(.L_x_120) ;  /* 0x00000000001c7947 */ /* 0x000fec0003800000 */
.L_x_122:
[----:B------:R-:W-:Y:S01]  /*6fd0*/  LOP3.LUT R5, R57, 0x80000, RZ, 0xfc, !PT ;  /* 0x0008000039057812 */ /* 0x000fe200078efcff */
[----:B------:R-:W-:-:S04]  /*6fe0*/  IMAD.MOV.U32 R64, RZ, RZ, R56 ;  /* 0x000000ffff407224 */ /* 0x000fc800078e0038 */
[----:B------:R-:W-:Y:S01]  /*6ff0*/  IMAD.MOV.U32 R65, RZ, RZ, R5 ;  /* 0x000000ffff417224 */ /* 0x000fe200078e0005 */
[----:B------:R-:W-:Y:S06]  /*7000*/  BRA `(.L_x_120) ;  /* 0x00000000000c7947 */ /* 0x000fec0003800000 */
.L_x_121:
[----:B------:R-:W-:Y:S01]  /*7010*/  LOP3.LUT R5, R55, 0x80000, RZ, 0xfc, !PT ;  /* 0x0008000037057812 */ /* 0x000fe200078efcff */
[----:B------:R-:W-:-:S03]  /*7020*/  IMAD.MOV.U32 R64, RZ, RZ, R54 ;  /* 0x000000ffff407224 */ /* 0x000fc600078e0036 */
[----:B------:R-:W-:-:S07]  /*7030*/  MOV R65, R5 ;  /* 0x0000000500417202 */ /* 0x000fce0000000f00 */
.L_x_120:
[----:B------:R-:W-:Y:S05]  /*7040*/  BSYNC.RECONVERGENT B0 ;  /* 0x0000000000007941 */ /* 0x000fea0003800200 */
.L_x_118:
[----:B------:R-:W-:Y:S02]  /*7050*/  HFMA2 R7, -RZ, RZ, 0, 0 ;  /* 0x00000000ff077431 */ /* 0x000fe400000001ff */
[----:B------:R-:W-:Y:S02]  /*7060*/  IMAD.MOV.U32 R6, RZ, RZ, R0 ;  /* 0x000000ffff067224 */ /* 0x000fe400078e0000 */
[----:B------:R-:W-:Y:S02]  /*7070*/  IMAD.MOV.U32 R4, RZ, RZ, R64 ;  /* 0x000000ffff047224 */ /* 0x000fe400078e0040 */
[----:B------:R-:W-:Y:S01]  /*7080*/  IMAD.MOV.U32 R5, RZ, RZ, R65 ;  /* 0x000000ffff057224 */ /* 0x000fe200078e0041 */
[----:B------:R-:W-:Y:S06]  /*7090*/  RET.REL.NODEC R6 `(_Z11cool_kernelidPKdPdi) ;  /* 0xffffff8c06d87950 */ /* 0x000fec0003c3ffff */
        .weak           $__internal_2_$__cuda_sm20_dsqrt_rn_f64_mediumpath_v1
        .type           $__internal_2_$__cuda_sm20_dsqrt_rn_f64_mediumpath_v1,@function
        .size           $__internal_2_$__cuda_sm20_dsqrt_rn_f64_mediumpath_v1,($_Z11cool_kernelidPKdPdi$__internal_accurate_pow - $__internal_2_$__cuda_sm20_dsqrt_rn_f64_mediumpath_v1)
$__internal_2_$__cuda_sm20_dsqrt_rn_f64_mediumpath_v1:
[----:B------:R-:W-:Y:S01]  /*70a0*/  ISETP.GE.U32.AND P0, PT, R4, -0x3400000, PT ;  /* 0xfcc000000400780c */ /* 0x000fe20003f06070 */
[----:B------:R-:W-:Y:S01]  /*70b0*/  BSSY.RECONVERGENT B1, `(.L_x_123) ;  /* 0x0000026000017945 */ /* 0x000fe20003800200 */
[----:B------:R-:W-:Y:S02]  /*70c0*/  IMAD.MOV.U32 R4, RZ, RZ, R36 ;  /* 0x000000ffff047224 */ /* 0x000fe400078e0024 */
[----:B------:R-:W-:Y:S02]  /*70d0*/  IMAD.MOV.U32 R5, RZ, RZ, R37 ;  /* 0x000000ffff057224 */ /* 0x000fe400078e0025 */
[----:B------:R-:W-:-:S07]  /*70e0*/  IMAD.MOV.U32 R31, RZ, RZ, R35 ;  /* 0x000000ffff1f7224 */ /* 0x000fce00078e0023 */
[----:B------:R-:W-:Y:S05]  /*70f0*/  @!P0 BRA `(.L_x_124) ;  /* 0x0000000000208947 */ /* 0x000fea0003800000 */
[----:B------:R-:W-:-:S10]  /*7100*/  DFMA.RM R4, R4, R28, R30 ;  /* 0x0000001c0404722b */ /* 0x000fd4000000401e */
[----:B------:R-:W-:-:S04]  /*7110*/  IADD3 R28, P0, PT, R4, 0x1, RZ ;  /* 0x00000001041c7810 */ /* 0x000fc80007f1e0ff */
[----:B------:R-:W-:-:S06]  /*7120*/  IADD3.X R29, PT, PT, RZ, R5, RZ, P0, !PT ;  /* 0x00000005ff1d7210 */ /* 0x000fcc00007fe4ff */
[----:B------:R-:W-:-:S08]  /*7130*/  DFMA.RP R6, -R4, R28, R6 ;  /* 0x0000001c0406722b */ /* 0x000fd00000008106 */
[----:B------:R-:W-:-:S06]  /*7140*/  DSETP.GT.AND P0, PT, R6, RZ, PT ;  /* 0x000000ff0600722a */ /* 0x000fcc0003f04000 */
[----:B------:R-:W-:Y:S02]  /*7150*/  FSEL R4, R28, R4, P0 ;  /* 0x000000041c047208 */ /* 0x000fe40000000000 */
[----:B------:R-:W-:Y:S01]  /*7160*/  FSEL R5, R29, R5, P0 ;  /* 0x000000051d057208 */ /* 0x000fe20000000000 */
[----:B------:R-:W-:Y:S06]  /*7170*/  BRA `(.L_x_125) ;  /* 0x0000000000647947 */ /* 0x000fec0003800000 */
.L_x_124:
[----:B------:R-:W-:-:S14]  /*7180*/  DSETP.NE.AND P0, PT, R6, RZ, PT ;  /* 0x000000ff0600722a */ /* 0x000fdc0003f05000 */
[----:B------:R-:W-:Y:S05]  /*7190*/  @!P0 BRA `(.L_x_126) ;  /* 0x0000000000588947 */ /* 0x000fea0003800000 */
[----:B------:R-:W-:-:S13]  /*71a0*/  ISETP.GE.AND P0, PT, R7, RZ, PT ;  /* 0x000000ff0700720c */ /* 0x000fda0003f06270 */
[----:B------:R-:W-:Y:S02]  /*71b0*/  @!P0 IMAD.MOV.U32 R4, RZ, RZ, 0x0 ;  /* 0x00000000ff048424 */ /* 0x000fe400078e00ff */
[----:B------:R-:W-:Y:S01]  /*71c0*/  @!P0 IMAD.MOV.U32 R5, RZ, RZ, -0x80000 ;  /* 0xfff80000ff058424 */ /* 0x000fe200078e00ff */
[----:B------:R-:W-:Y:S06]  /*71d0*/  @!P0 BRA `(.L_x_125) ;  /* 0x00000000004c8947 */ /* 0x000fec0003800000 */
[----:B------:R-:W-:-:S13]  /*71e0*/  ISETP.GT.AND P0, PT, R7, 0x7fefffff, PT ;  /* 0x7fefffff0700780c */ /* 0x000fda0003f04270 */
[----:B------:R-:W-:Y:S05]  /*71f0*/  @P0 BRA `(.L_x_126) ;  /* 0x0000000000400947 */ /* 0x000fea0003800000 */
[----:B------:R-:W-:Y:S01]  /*7200*/  DMUL R4, R6, 8.11296384146066816958e+31 ;  /* 0x4690000006047828 */ /* 0x000fe20000000000 */
[----:B------:R-:W-:Y:S01]  /*7210*/  MOV R30, 0x0 ;  /* 0x00000000001e7802 */ /* 0x000fe20000000f00 */
[----:B------:R-:W-:Y:S02]  /*7220*/  IMAD.MOV.U32 R6, RZ, RZ, RZ ;  /* 0x000000ffff067224 */ /* 0x000fe400078e00ff */
[----:B------:R-:W-:Y:S02]  /*7230*/  IMAD.MOV.U32 R31, RZ, RZ, 0x3fd80000 ;  /* 0x3fd80000ff1f7424 */ /* 0x000fe400078e00ff */
[----:B------:R-:W0:Y:S02]  /*7240*/  MUFU.RSQ64H R7, R5 ;  /* 0x0000000500077308 */ /* 0x000e240000001c00 */
[----:B0-----:R-:W-:-:S08]  /*7250*/  DMUL R28, R6, R6 ;  /* 0x00000006061c7228 */ /* 0x001fd00000000000 */
[----:B------:R-:W-:-:S08]  /*7260*/  DFMA R28, R4, -R28, 1 ;  /* 0x3ff00000041c742b */ /* 0x000fd0000000081c */
[----:B------:R-:W-:Y:S02]  /*7270*/  DFMA R30, R28, R30, 0.5 ;  /* 0x3fe000001c1e742b */ /* 0x000fe4000000001e */
[----:B------:R-:W-:-:S08]  /*7280*/  DMUL R28, R6, R28 ;  /* 0x0000001c061c7228 */ /* 0x000fd00000000000 */
[----:B------:R-:W-:-:S08]  /*7290*/  DFMA R28, R30, R28, R6 ;  /* 0x0000001c1e1c722b */ /* 0x000fd00000000006 */
[----:B------:R-:W-:Y:S02]  /*72a0*/  DMUL R6, R4, R28 ;  /* 0x0000001c04067228 */ /* 0x000fe40000000000 */
[----:B------:R-:W-:-:S06]  /*72b0*/  VIADD R29, R29, 0xfff00000 ;  /* 0xfff000001d1d7836 */ /* 0x000fcc0000000000 */
[----:B------:R-:W-:-:S08]  /*72c0*/  DFMA R30, R6, -R6, R4 ;  /* 0x80000006061e722b */ /* 0x000fd00000000004 */
[----:B------:R-:W-:-:S10]  /*72d0*/  DFMA R4, R28, R30, R6 ;  /* 0x0000001e1c04722b */ /* 0x000fd40000000006 */
[----:B------:R-:W-:Y:S01]  /*72e0*/  VIADD R5, R5, 0xfcb00000 ;  /* 0xfcb0000005057836 */ /* 0x000fe20000000000 */
[----:B------:R-:W-:Y:S06]  /*72f0*/  BRA `(.L_x_125) ;  /* 0x0000000000047947 */ /* 0x000fec0003800000 */
.L_x_126:
[----:B------:R-:W-:-:S11]  /*7300*/  DADD R4, R6, R6 ;  /* 0x0000000006047229 */ /* 0x000fd60000000006 */
.L_x_125:
[----:B------:R-:W-:Y:S05]  /*7310*/  BSYNC.RECONVERGENT B1 ;  /* 0x0000000000017941 */ /* 0x000fea0003800200 */
.L_x_123:
[----:B------:R-:W-:Y:S01]  /*7320*/  MOV R28, R4 ;  /* 0x00000004001c7202 */ /* 0x000fe20000000f00 */
[----:B------:R-:W-:Y:S02]  /*7330*/  IMAD.MOV.U32 R29, RZ, RZ, R5 ;  /* 0x000000ffff1d7224 */ /* 0x000fe400078e0005 */
[----:B------:R-:W-:Y:S02]  /*7340*/  IMAD.MOV.U32 R4, RZ, RZ, R0 ;  /* 0x000000ffff047224 */ /* 0x000fe400078e0000 */
[----:B------:R-:W-:-:S04]  /*7350*/  IMAD.MOV.U32 R5, RZ, RZ, 0x0 ;  /* 0x00000000ff057424 */ /* 0x000fc800078e00ff */
[----:B------:R-:W-:Y:S05]  /*7360*/  RET.REL.NODEC R4 `(_Z11cool_kernelidPKdPdi) ;  /* 0xffffff8c04247950 */ /* 0x000fea0003c3ffff */
        .type           $_Z11cool_kernelidPKdPdi$__internal_accurate_pow,@function
        .size           $_Z11cool_kernelidPKdPdi$__internal_accurate_pow,(.L_x_132 - $_Z11cool_kernelidPKdPdi$__internal_accurate_pow)
$_Z11cool_kernelidPKdPdi$__internal_accurate_pow:
[----:B------:R-:W-:Y:S01]  /*7370*/  ISETP.GT.U32.AND P2, PT, R59, 0xfffff, PT ;  /* 0x000fffff3b00780c */ /* 0x000fe20003f44070 */
[----:B------:R-:W-:Y:S01]  /*7380*/  IMAD.MOV.U32 R6, RZ, RZ, RZ ;  /* 0x000000ffff067224 */ /* 0x000fe200078e00ff */
[----:B------:R-:W-:Y:S01]  /*7390*/  MOV R4, R59 ;  /* 0x0000003b00047202 */ /* 0x000fe20000000f00 */
[----:B------:R-:W-:Y:S01]  /*73a0*/  UMOV UR6, 0x7d2cafe2 ;  /* 0x7d2cafe200067882 */ /* 0x000fe20000000000 */
[----:B------:R-:W-:Y:S01]  /*73b0*/  UMOV UR7, 0x3eb0f5ff ;  /* 0x3eb0f5ff00077882 */ /* 0x000fe20000000000 */
[----:B------:R-:W-:Y:S01]  /*73c0*/  UMOV UR8, 0x3b39803f ;  /* 0x3b39803f00087882 */ /* 0x000fe20000000000 */
[----:B------:R-:W-:-:S07]  /*73d0*/  UMOV UR9, 0x3c7abc9e ;  /* 0x3c7abc9e00097882 */ /* 0x000fce0000000000 */
[----:B------:R-:W-:Y:S01]  /*73e0*/  @!P2 DMUL R62, R58, 1.80143985094819840000e+16 ;  /* 0x435000003a3ea828 */ /* 0x000fe20000000000 */
[----:B------:R-:W-:-:S09]  /*73f0*/  SHF.R.U32.HI R59, RZ, 0x14, R59 ;  /* 0x00000014ff3b7819 */ /* 0x000fd2000001163b */
[----:B------:R-:W-:Y:S01]  /*7400*/  @!P2 IMAD.MOV.U32 R4, RZ, RZ, R63 ;  /* 0x000000ffff04a224 */ /* 0x000fe200078e003f */
[----:B------:R-:W-:-:S04]  /*7410*/  @!P2 LEA.HI R59, R63, 0xffffffca, RZ, 0xc ;  /* 0xffffffca3f3ba811 */ /* 0x000fc800078f60ff */
[----:B------:R-:W-:-:S04]  /*7420*/  LOP3.LUT R4, R4, 0x800fffff, RZ, 0xc0, !PT ;  /* 0x800fffff04047812 */ /* 0x000fc800078ec0ff */
[----:B------:R-:W-:Y:S01]  /*7430*/  LOP3.LUT R5, R4, 0x3ff00000, RZ, 0xfc, !PT ;  /* 0x3ff0000004057812 */ /* 0x000fe200078efcff */
[----:B------:R-:W-:Y:S02]  /*7440*/  IMAD.MOV.U32 R4, RZ, RZ, R58 ;  /* 0x000000ffff047224 */ /* 0x000fe400078e003a */
[----:B------:R-:W-:Y:S01]  /*7450*/  @!P2 IMAD.MOV.U32 R4, RZ, RZ, R62 ;  /* 0x000000ffff04a224 */ /* 0x000fe200078e003e */
[----:B------:R-:W-:-:S13]  /*7460*/  ISETP.GE.U32.AND P3, PT, R5, 0x3ff6a09f, PT ;  /* 0x3ff6a09f0500780c */ /* 0x000fda0003f66070 */
[----:B------:R-:W-:-:S05]  /*7470*/  @P3 IADD3 R7, PT, PT, R5, -0x100000, RZ ;  /* 0xfff0000005073810 */ /* 0x000fca0007ffe0ff */
[----:B------:R-:W-:-:S06]  /*7480*/  @P3 IMAD.MOV.U32 R5, RZ, RZ, R7 ;  /* 0x000000ffff053224 */ /* 0x000fcc00078e0007 */
[C---:B------:R-:W-:Y:S02]  /*7490*/  DADD R46, R4.reuse, 1 ;  /* 0x3ff00000042e7429 */ /* 0x040fe40000000000 */
[----:B------:R-:W-:-:S04]  /*74a0*/  DADD R4, R4, -1 ;  /* 0xbff0000004047429 */ /* 0x000fc80000000000 */
[----:B------:R-:W0:Y:S02]  /*74b0*/  MUFU.RCP64H R7, R47 ;  /* 0x0000002f00077308 */ /* 0x000e240000001800 */
[----:B0-----:R-:W-:-:S08]  /*74c0*/  DFMA R44, -R46, R6, 1 ;  /* 0x3ff000002e2c742b */ /* 0x001fd00000000106 */
[----:B------:R-:W-:-:S08]  /*74d0*/  DFMA R44, R44, R44, R44 ;  /* 0x0000002c2c2c722b */ /* 0x000fd0000000002c */
[----:B------:R-:W-:Y:S01]  /*74e0*/  DFMA R44, R6, R44, R6 ;  /* 0x0000002c062c722b */ /* 0x000fe20000000006 */
[----:B------:R-:W-:Y:S01]  /*74f0*/  IMAD.MOV.U32 R6, RZ, RZ, 0x41ad3b5a ;  /* 0x41ad3b5aff067424 */ /* 0x000fe200078e00ff */
[----:B------:R-:W-:-:S06]  /*7500*/  MOV R7, 0x3ed0f5d2 ;  /* 0x3ed0f5d200077802 */ /* 0x000fcc0000000f00 */
[----:B------:R-:W-:-:S08]  /*7510*/  DMUL R60, R4, R44 ;  /* 0x0000002c043c7228 */ /* 0x000fd00000000000 */
[----:B------:R-:W-:-:S08]  /*7520*/  DFMA R60, R4, R44, R60 ;  /* 0x0000002c043c722b */ /* 0x000fd0000000003c */
[----:B------:R-:W-:-:S08]  /*7530*/  DMUL R50, R60, R60 ;  /* 0x0000003c3c327228 */ /* 0x000fd00000000000 */
[----:B------:R-:W-:Y:S01]  /*7540*/  DFMA R6, R50, UR6, R6 ;  /* 0x0000000632067c2b */ /* 0x000fe20008000006 */
[----:B------:R-:W-:Y:S01]  /*7550*/  UMOV UR6, 0x75488a3f ;  /* 0x75488a3f00067882 */ /* 0x000fe20000000000 */
[----:B------:R-:W-:-:S06]  /*7560*/  UMOV UR7, 0x3ef3b20a ;  /* 0x3ef3b20a00077882 */ /* 0x000fcc0000000000 */
[----:B------:R-:W-:Y:S01]  /*7570*/  DFMA R46, R50, R6, UR6 ;  /* 0x00000006322e7e2b */ /* 0x000fe20008000006 */
[----:B------:R-:W-:Y:S01]  /*7580*/  UMOV UR6, 0xe4faecd5 ;  /* 0xe4faecd500067882 */ /* 0x000fe20000000000 */
[----:B------:R-:W-:Y:S01]  /*7590*/  UMOV UR7, 0x3f1745cd ;  /* 0x3f1745cd00077882 */ /* 0x000fe20000000000 */
[----:B------:R-:W-:-:S05]  /*75a0*/  DADD R6, R4, -R60 ;  /* 0x0000000004067229 */ /* 0x000fca000000083c */
[----:B------:R-:W-:Y:S01]  /*75b0*/  DFMA R46, R50, R46, UR6 ;  /* 0x00000006322e7e2b */ /* 0x000fe2000800002e */
[----:B------:R-:W-:Y:S01]  /*75c0*/  UMOV UR6, 0x258a578b ;  /* 0x258a578b00067882 */ /* 0x000fe20000000000 */
[----:B------:R-:W-:Y:S01]  /*75d0*/  UMOV UR7, 0x3f3c71c7 ;  /* 0x3f3c71c700077882 */ /* 0x000fe20000000000 */
[----:B------:R-:W-:-:S05]  /*75e0*/  DADD R6, R6, R6 ;  /* 0x0000000006067229 */ /* 0x000fca0000000006 */
[----:B------:R-:W-:Y:S01]  /*75f0*/  DFMA R46, R50, R46, UR6 ;  /* 0x00000006322e7e2b */ /* 0x000fe2000800002e */
[----:B------:R-:W-:Y:S01]  /*7600*/  UMOV UR6, 0x9242b910 ;  /* 0x9242b91000067882 */ /* 0x000fe20000000000 */
[----:B------:R-:W-:Y:S01]  /*7610*/  UMOV UR7, 0x3f624924 ;  /* 0x3f62492400077882 */ /* 0x000fe20000000000 */
[----:B------:R-:W-:-:S05]  /*7620*/  DFMA R6, R4, -R60, R6 ;  /* 0x8000003c0406722b */ /* 0x000fca0000000006 */
[----:B------:R-:W-:Y:S01]  /*7630*/  DFMA R46, R50, R46, UR6 ;  /* 0x00000006322e7e2b */ /* 0x000fe2000800002e */
[----:B------:R-:W-:Y:S01]  /*7640*/  UMOV UR6, 0x99999dfb ;  /* 0x99999dfb00067882 */ /* 0x000fe20000000000 */
[----:B------:R-:W-:Y:S01]  /*7650*/  UMOV UR7, 0x3f899999 ;  /* 0x3f89999900077882 */ /* 0x000fe20000000000 */
[----:B------:R-:W-:Y:S02]  /*7660*/  DMUL R6, R44, R6 ;  /* 0x000000062c067228 */ /* 0x000fe40000000000 */
[----:B------:R-:W-:-:S03]  /*7670*/  DMUL R44, R60, R60 ;  /* 0x0000003c3c2c7228 */ /* 0x000fc60000000000 */
[----:B------:R-:W-:Y:S01]  /*7680*/  DFMA R46, R50, R46, UR6 ;  /* 0x00000006322e7e2b */ /* 0x000fe2000800002e */
[----:B------:R-:W-:Y:S01]  /*7690*/  UMOV UR6, 0x55555555 ;  /* 0x5555555500067882 */ /* 0x000fe20000000000 */
[----:B------:R-:W-:-:S06]  /*76a0*/  UMOV UR7, 0x3fb55555 ;  /* 0x3fb5555500077882 */ /* 0x000fcc0000000000 */
[----:B------:R-:W-:-:S08]  /*76b0*/  DFMA R4, R50, R46, UR6 ;  /* 0x0000000632047e2b */ /* 0x000fd0000800002e */
[----:B------:R-:W-:Y:S01]  /*76c0*/  DADD R52, -R4, UR6 ;  /* 0x0000000604347e29 */ /* 0x000fe20008000100 */
[----:B------:R-:W-:Y:S01]  /*76d0*/  UMOV UR6, 0xb9e7b0 ;  /* 0x00b9e7b000067882 */ /* 0x000fe20000000000 */
[----:B------:R-:W-:-:S06]  /*76e0*/  UMOV UR7, 0x3c46a4cb ;  /* 0x3c46a4cb00077882 */ /* 0x000fcc0000000000 */
[----:B------:R-:W-:Y:S02]  /*76f0*/  DFMA R52, R50, R46, R52 ;  /* 0x0000002e3234722b */ /* 0x000fe40000000034 */
[----:B------:R-:W-:Y:S01]  /*7700*/  DFMA R50, R60, R60, -R44 ;  /* 0x0000003c3c32722b */ /* 0x000fe2000000082c */
[----:B------:R-:W-:Y:S02]  /*7710*/  VIADD R47, R7, 0x100000 ;  /* 0x00100000072f7836 */ /* 0x000fe40000000000 */
[----:B------:R-:W-:-:S03]  /*7720*/  IMAD.MOV.U32 R46, RZ, RZ, R6 ;  /* 0x000000ffff2e7224 */ /* 0x000fc600078e0006 */
[----:B------:R-:W-:Y:S01]  /*7730*/  DADD R52, R52, -UR6 ;  /* 0x8000000634347e29 */ /* 0x000fe20008000000 */
[----:B------:R-:W-:Y:S01]  /*7740*/  UMOV UR6, 0x80000000 ;  /* 0x8000000000067882 */ /* 0x000fe20000000000 */
[----:B------:R-:W-:Y:S01]  /*7750*/  UMOV UR7, 0x43300000 ;  /* 0x4330000000077882 */ /* 0x000fe20000000000 */
[C---:B------:R-:W-:Y:S02]  /*7760*/  DFMA R46, R60.reuse, R46, R50 ;  /* 0x0000002e3c2e722b */ /* 0x040fe40000000032 */
[----:B------:R-:W-:-:S08]  /*7770*/  DMUL R50, R60, R44 ;  /* 0x0000002c3c327228 */ /* 0x000fd00000000000 */
[----:B------:R-:W-:-:S08]  /*7780*/  DFMA R54, R60, R44, -R50 ;  /* 0x0000002c3c36722b */ /* 0x000fd00000000832 */
[----:B------:R-:W-:Y:S02]  /*7790*/  DFMA R54, R6, R44, R54 ;  /* 0x0000002c0636722b */ /* 0x000fe40000000036 */
[----:B------:R-:W-:-:S06]  /*77a0*/  DADD R44, R4, R52 ;  /* 0x00000000042c7229 */ /* 0x000fcc0000000034 */
[----:B------:R-:W-:Y:S02]  /*77b0*/  DFMA R46, R60, R46, R54 ;  /* 0x0000002e3c2e722b */ /* 0x000fe40000000036 */
[----:B------:R-:W-:-:S08]  /*77c0*/  DADD R4, R4, -R44 ;  /* 0x0000000004047229 */ /* 0x000fd0000000082c */
[----:B------:R-:W-:Y:S02]  /*77d0*/  DADD R54, R52, R4 ;  /* 0x0000000034367229 */ /* 0x000fe40000000004 */
[----:B------:R-:W-:-:S08]  /*77e0*/  DMUL R52, R44, R50 ;  /* 0x000000322c347228 */ /* 0x000fd00000000000 */
[----:B------:R-:W-:-:S08]  /*77f0*/  DFMA R4, R44, R50, -R52 ;  /* 0x000000322c04722b */ /* 0x000fd00000000834 */
[----:B------:R-:W-:-:S08]  /*7800*/  DFMA R4, R44, R46, R4 ;  /* 0x0000002e2c04722b */ /* 0x000fd00000000004 */
[----:B------:R-:W-:-:S08]  /*7810*/  DFMA R54, R54, R50, R4 ;  /* 0x000000323636722b */ /* 0x000fd00000000004 */
[----:B------:R-:W-:-:S08]  /*7820*/  DADD R44, R52, R54 ;  /* 0x00000000342c7229 */ /* 0x000fd00000000036 */
[--C-:B------:R-:W-:Y:S02]  /*7830*/  DADD R4, R60, R44.reuse ;  /* 0x000000003c047229 */ /* 0x100fe4000000002c */
[----:B------:R-:W-:-:S06]  /*7840*/  DADD R52, R52, -R44 ;  /* 0x0000000034347229 */ /* 0x000fcc000000082c */
[----:B------:R-:W-:Y:S02]  /*7850*/  DADD R60, R60, -R4 ;  /* 0x000000003c3c7229 */ /* 0x000fe40000000804 */
[----:B------:R-:W-:-:S06]  /*7860*/  DADD R52, R54, R52 ;  /* 0x0000000036347229 */ /* 0x000fcc0000000034 */
[----:B------:R-:W-:Y:S01]  /*7870*/  DADD R60, R44, R60 ;  /* 0x000000002c3c7229 */ /* 0x000fe2000000003c */
[C---:B------:R-:W-:Y:S01]  /*7880*/  VIADD R44, R59.reuse, 0xfffffc01 ;  /* 0xfffffc013b2c7836 */ /* 0x040fe20000000000 */
[----:B------:R-:W-:-:S06]  /*7890*/  @P3 IADD3 R44, PT, PT, R59, -0x3fe, RZ ;  /* 0xfffffc023b2c3810 */ /* 0x000fcc0007ffe0ff */
[----:B------:R-:W-:-:S08]  /*78a0*/  DADD R50, R52, R60 ;  /* 0x0000000034327229 */ /* 0x000fd0000000003c */
[----:B------:R-:W-:Y:S01]  /*78b0*/  DADD R50, R6, R50 ;  /* 0x0000000006327229 */ /* 0x000fe20000000032 */
[----:B------:R-:W-:Y:S01]  /*78c0*/  LOP3.LUT R6, R44, 0x80000000, RZ, 0x3c, !PT ;  /* 0x800000002c067812 */ /* 0x000fe200078e3cff */
[----:B------:R-:W-:-:S06]  /*78d0*/  IMAD.MOV.U32 R7, RZ, RZ, 0x43300000 ;  /* 0x43300000ff077424 */ /* 0x000fcc00078e00ff */
[----:B------:R-:W-:Y:S02]  /*78e0*/  DADD R46, R4, R50 ;  /* 0x00000000042e7229 */ /* 0x000fe40000000032 */
[----:B------:R-:W-:Y:S01]  /*78f0*/  DADD R6, R6, -UR6 ;  /* 0x8000000606067e29 */ /* 0x000fe20008000000 */
[----:B------:R-:W-:Y:S01]  /*7900*/  UMOV UR6, 0xfefa39ef ;  /* 0xfefa39ef00067882 */ /* 0x000fe20000000000 */
[----:B------:R-:W-:-:S04]  /*7910*/  UMOV UR7, 0x3fe62e42 ;  /* 0x3fe62e4200077882 */ /* 0x000fc80000000000 */
[--C-:B------:R-:W-:Y:S02]  /*7920*/  DADD R52, R4, -R46.reuse ;  /* 0x0000000004347229 */ /* 0x100fe4000000082e */
[----:B------:R-:W-:-:S06]  /*7930*/  DFMA R44, R6, UR6, R46 ;  /* 0x00000006062c7c2b */ /* 0x000fcc000800002e */
[----:B------:R-:W-:Y:S02]  /*7940*/  DADD R52, R50, R52 ;  /* 0x0000000032347229 */ /* 0x000fe40000000034 */
[----:B------:R-:W-:-:S08]  /*7950*/  DFMA R4, R6, -UR6, R44 ;  /* 0x8000000606047c2b */ /* 0x000fd0000800002c */
[----:B------:R-:W-:-:S08]  /*7960*/  DADD R4, -R46, R4 ;  /* 0x000000002e047229 */ /* 0x000fd00000000104 */
[----:B------:R-:W-:-:S08]  /*7970*/  DADD R4, R52, -R4 ;  /* 0x0000000034047229 */ /* 0x000fd00000000804 */
[----:B------:R-:W-:Y:S01]  /*7980*/  DFMA R6, R6, UR8, R4 ;  /* 0x0000000806067c2b */ /* 0x000fe20008000004 */
[C---:B------:R-:W-:Y:S01]  /*7990*/  IMAD.SHL.U32 R4, R57.reuse, 0x2, RZ ;  /* 0x0000000239047824 */ /* 0x040fe200078e00ff */
[----:B------:R-:W-:-:S04]  /*79a0*/  LOP3.LUT R5, R57, 0xff0fffff, RZ, 0xc0, !PT ;  /* 0xff0fffff39057812 */ /* 0x000fc800078ec0ff */
[----:B------:R-:W-:Y:S02]  /*79b0*/  ISETP.GT.U32.AND P2, PT, R4, -0x2000001, PT ;  /* 0xfdffffff0400780c */ /* 0x000fe40003f44070 */
[----:B------:R-:W-:Y:S01]  /*79c0*/  DADD R46, R44, R6 ;  /* 0x000000002c2e7229 */ /* 0x000fe20000000006 */
[----:B------:R-:W-:Y:S01]  /*79d0*/  IMAD.MOV.U32 R4, RZ, RZ, R56 ;  /* 0x000000ffff047224 */ /* 0x000fe200078e0038 */
[----:B------:R-:W-:-:S06]  /*79e0*/  SEL R5, R5, R57, P2 ;  /* 0x0000003905057207 */ /* 0x000fcc0001000000 */
[----:B------:R-:W-:Y:S02]  /*79f0*/  DADD R44, R44, -R46 ;  /* 0x000000002c2c7229 */ /* 0x000fe4000000082e */
[----:B------:R-:W-:-:S06]  /*7a00*/  DMUL R52, R46, R4 ;  /* 0x000000042e347228 */ /* 0x000fcc0000000000 */
[----:B------:R-:W-:Y:S02]  /*7a10*/  DADD R44, R6, R44 ;  /* 0x00000000062c7229 */ /* 0x000fe4000000002c */
[----:B------:R-:W-:-:S08]  /*7a20*/  DFMA R46, R46, R4, -R52 ;  /* 0x000000042e2e722b */ /* 0x000fd00000000834 */
[----:B------:R-:W-:Y:S01]  /*7a30*/  DFMA R44, R44, R4, R46 ;  /* 0x000000042c2c722b */ /* 0x000fe2000000002e */
[----:B------:R-:W-:Y:S01]  /*7a40*/  MOV R4, 0x652b82fe ;  /* 0x652b82fe00047802 */ /* 0x000fe20000000f00 */
[----:B------:R-:W-:-:S06]  /*7a50*/  IMAD.MOV.U32 R5, RZ, RZ, 0x3ff71547 ;  /* 0x3ff71547ff057424 */ /* 0x000fcc00078e00ff */
[----:B------:R-:W-:-:S08]  /*7a60*/  DADD R6, R52, R44 ;  /* 0x0000000034067229 */ /* 0x000fd0000000002c */
[----:B------:R-:W-:Y:S02]  /*7a70*/  DFMA R4, R6, R4, 6.75539944105574400000e+15 ;  /* 0x433800000604742b */ /* 0x000fe40000000004 */
[----:B------:R-:W-:Y:S01]  /*7a80*/  FSETP.GEU.AND P2, PT, |R7|, 4.1917929649353027344, PT ;  /* 0x4086232b0700780b */ /* 0x000fe20003f4e200 */
[----:B------:R-:W-:-:S05]  /*7a90*/  DADD R52, R52, -R6 ;  /* 0x0000000034347229 */ /* 0x000fca0000000806 */
[----:B------:R-:W-:-:S03]  /*7aa0*/  DADD R50, R4, -6.75539944105574400000e+15 ;  /* 0xc338000004327429 */ /* 0x000fc60000000000 */
[----:B------:R-:W-:-:S05]  /*7ab0*/  DADD R44, R44, R52 ;  /* 0x000000002c2c7229 */ /* 0x000fca0000000034 */
        /* <DEDUP_REMOVED lines=42> */
[----:B------:R-:W-:Y:S02]  /*7d60*/  @!P2 LEA.HI R5, R4, R4, RZ, 0x1 ;  /* 0x000000040405a211 */ /* 0x000fe400078f08ff */
[----:B------:R-:W-:Y:S02]  /*7d70*/  FSEL R47, R47, RZ, P3 ;  /* 0x000000ff2f2f7208 */ /* 0x000fe40001800000 */
[----:B------:R-:W-:-:S05]  /*7d80*/  @!P2 SHF.R.S32.HI R5, RZ, 0x1, R5 ;  /* 0x00000001ff05a819 */ /* 0x000fca0000011405 */
[----:B------:R-:W-:Y:S02]  /*7d90*/  @!P2 IMAD.IADD R4, R4, 0x1, -R5 ;  /* 0x000000010404a824 */ /* 0x000fe400078e0a05 */
[----:B------:R-:W-:-:S03]  /*7da0*/  @!P2 IMAD R51, R5, 0x100000, R51 ;  /* 0x001000000533a824 */ /* 0x000fc600078e0233 */
[----:B------:R-:W-:Y:S02]  /*7db0*/  @!P2 LEA R5, R4, 0x3ff00000, 0x14 ;  /* 0x3ff000000405a811 */ /* 0x000fe400078ea0ff */
[----:B------:R-:W-:-:S06]  /*7dc0*/  @!P2 MOV R4, RZ ;  /* 0x000000ff0004a202 */ /* 0x000fcc0000000f00 */
[----:B------:R-:W-:-:S11]  /*7dd0*/  @!P2 DMUL R46, R50, R4 ;  /* 0x00000004322ea228 */ /* 0x000fd60000000000 */
.L_x_127:
[----:B------:R-:W-:Y:S01]  /*7de0*/  DFMA R44, R44, R46, R46 ;  /* 0x0000002e2c2c722b */ /* 0x000fe2000000002e */
[----:B------:R-:W-:Y:S01]  /*7df0*/  IMAD.MOV.U32 R4, RZ, RZ, R0 ;  /* 0x000000ffff047224 */ /* 0x000fe200078e0000 */
[----:B------:R-:W-:Y:S01]  /*7e00*/  DSETP.NEU.AND P2, PT, |R46|, +INF , PT ;  /* 0x7ff000002e00742a */ /* 0x000fe20003f4d200 */
[----:B------:R-:W-:-:S07]  /*7e10*/  IMAD.MOV.U32 R5, RZ, RZ, 0x0 ;  /* 0x00000000ff057424 */ /* 0x000fce00078e00ff */
[----:B------:R-:W-:Y:S02]  /*7e20*/  FSEL R6, R46, R44, !P2 ;  /* 0x0000002c2e067208 */ /* 0x000fe40005000000 */
[----:B------:R-:W-:Y:S01]  /*7e30*/  FSEL R46, R47, R45, !P2 ;  /* 0x0000002d2f2e7208 */ /* 0x000fe20005000000 */
[----:B------:R-:W-:Y:S06]  /*7e40*/  RET.REL.NODEC R4 `(_Z11cool_kernelidPKdPdi) ;  /* 0xffffff80046c7950 */ /* 0x000fec0003c3ffff */
.L_x_128:
[----:B------:R-:W-:-:S00]  /*7e50*/  BRA `(.L_x_128) ;  /* 0xfffffffc00fc7947 */ /* 0x000fc0000383ffff */
[----:B------:R-:W-:-:S00]  /*7e60*/  NOP ;  /* 0x0000000000007918 */ /* 0x000fc00000000000 */
        /* <DEDUP_REMOVED lines=9> */
.L_x_132:


//--------------------- .nv.shared.reserved.0     --------------------------
	.section	.nv.shared.reserved.0,"aw",@nobits
	.weak		__nv_reservedSMEM_offset_0_alias
	.size		__nv_reservedSMEM_offset_0_alias, 0, 64
	.other		__nv_reservedSMEM_offset_0_alias,@"STO_CUDA_RESERVED_SHARED STV_DEFAULT"
__nv_reservedSMEM_offset_0_alias:
	.zero		0
	.zero		64


//--------------------- .nv.constant0._Z11cool_kernelidPKdPdi --------------------------
	.section	.nv.constant0._Z11cool_kernelidPKdPdi,"a",@progbits
	.sectionflags	@""
	.align	4
.nv.constant0._Z11cool_kernelidPKdPdi:
	.zero		932


//--------------------- SYMBOLS --------------------------

	.type		.nv.reservedSmem.offset0,@object
	.size		.nv.reservedSmem.offset0,0x4
